	.target	sm_100a

	.elftype	@"ET_EXEC"


//--------------------- .note.nv.tkinfo           --------------------------
	.section	.note.nv.tkinfo,"",@"SHT_NOTE"
	.sectionflags	@"SHF_NOTE_NV_TKINFO"
	.tkinfo
        /*0018*/ 	.word	0x00000002
        /*0030*/ 	.string	""
        /*0030*/ 	.string	"ptxas"
        /*0030*/ 	.string	"Cuda compilation tools, release 13.0, V13.0.88"
        /*0030*/ 	.string	"Build cuda_13.0.r13.0/compiler.36424714_0"
        /*0030*/ 	.string	"-arch sm_100a -m 64 "



//--------------------- .note.nv.cuinfo           --------------------------
	.section	.note.nv.cuinfo,"",@"SHT_NOTE"
	.sectionflags	@"SHF_NOTE_NV_CUINFO"
        /*0018*/ 	.short	0x0002
        /*001a*/ 	.short	0x0064
        /*001c*/ 	.short	0x0082
	.zero		2


//--------------------- .nv.info                  --------------------------
	.section	.nv.info,"",@"SHT_CUDA_INFO"
	.align	4


	//----- nvinfo : EIATTR_REGCOUNT
	.align		4
        /*0000*/ 	.byte	0x04, 0x2f
        /*0002*/ 	.short	(.L_19 - .L_18)
	.align		4
.L_18:
        /*0004*/ 	.word	index@(_ZN7cutlass13device_kernelINS_4conv6kernel13ConvUniversalINS1_16ConvProblemShapeILNS1_8OperatorE0ELi3EEENS1_10collective14CollectiveConvINS1_47MainloopSm100TmaUmmaWarpSpecializedImplicitGemmILS5_0ELi17ELi3ELi1ELi2EN4cute5tupleIJNSA_1CILi2EEENSC_ILi1EEESE_EEEEENSB_IJNSC_ILi64EEENSC_ILi128EEENSB_IJSH_EEEEEENS_12float_e4m3_tESL_NSA_8TiledMMAINSA_8MMA_AtomIJNSA_10MMA_TraitsINSA_19SM100_MMA_F8F6F4_SSEJSL_SL_fSH_SI_NSA_17integral_constantINSA_4UMMA5MajorELSS_0EEEST_NSQ_INSR_7ScaleInELSU_0EEESV_EEEEEENSA_6LayoutINSB_IJSE_SE_SE_EEENSB_IJNSC_ILi0EEES10_S10_EEEEENSB_IJNSA_10UnderscoreES13_S13_EEEEENS7_6detail27Sm100ImplicitGemmTileTraitsINSA_20SM90_TMA_LOAD_IM2COLENSA_14ComposedLayoutINSA_7SwizzleILi2ELi4ELi3EEENSA_18smem_ptr_flag_bitsILi8EEENSY_INSB_IJNSC_ILi8EEESH_EEENSB_IJSH_SE_EEEEEEEvEENS17_INSA_23SM90_TMA_LOAD_MULTICASTES1I_vEEEENS_8epilogue10collective18CollectiveEpilogueINS1N_23Sm100TmaWarpSpecializedILi2ELi2ELi32ELb0ELb0EEEJSK_NSB_IJNSY_ISH_SE_EES1S_EEESL_NSB_IJNSB_IJllllEEESE_S10_EEESL_S1V_NS1N_6fusion15FusionCallbacksIS1R_NS1W_17LinearCombinationISL_fSL_fLNS_15FloatRoundStyleE2EEESK_S1T_JEEENSA_5SM1004TMEM4LOAD26SM100_TMEM_LOAD_16dp32b32xES18_S1I_NSA_39AutoVectorizingCopyWithAssumedAlignmentILi128EEENSA_21SM90_TMA_STORE_IM2COLES1I_S27_S27_EEEvvEEEEvNT_6ParamsE)
        /*0008*/ 	.word	0x0000007d


	//----- nvinfo : EIATTR_FRAME_SIZE
	.align		4
.L_19:
        /*000c*/ 	.byte	0x04, 0x11
        /*000e*/ 	.short	(.L_21 - .L_20)
	.align		4
.L_20:
        /*0010*/ 	.word	index@($__internal_2_$__cuda_sm10x_tcgen05_guardrail_trap_unallocated_columns_being_dealloced)
        /*0014*/ 	.word	0x00000008


	//----- nvinfo : EIATTR_FRAME_SIZE
	.align		4
.L_21:
        /*0018*/ 	.byte	0x04, 0x11
        /*001a*/ 	.short	(.L_23 - .L_22)
	.align		4
.L_22:
        /*001c*/ 	.word	index@($__internal_1_$__cuda_sm10x_tcgen05_guardrail_trap_phase_invalid_during_alloc)
        /*0020*/ 	.word	0x00000008


	//----- nvinfo : EIATTR_FRAME_SIZE
	.align		4
.L_23:
        /*0024*/ 	.byte	0x04, 0x11
        /*0026*/ 	.short	(.L_25 - .L_24)
	.align		4
.L_24:
        /*0028*/ 	.word	index@($__internal_0_$__cuda_sm10x_tcgen05_guardrail_trap_col_being_dealloced_not_returned_by_alloc)
        /*002c*/ 	.word	0x00000008


	//----- nvinfo : EIATTR_FRAME_SIZE
	.align		4
.L_25:
        /*0030*/ 	.byte	0x04, 0x11
        /*0032*/ 	.short	(.L_27 - .L_26)
	.align		4
.L_26:
        /*0034*/ 	.word	index@(_ZN7cutlass13device_kernelINS_4conv6kernel13ConvUniversalINS1_16ConvProblemShapeILNS1_8OperatorE0ELi3EEENS1_10collective14CollectiveConvINS1_47MainloopSm100TmaUmmaWarpSpecializedImplicitGemmILS5_0ELi17ELi3ELi1ELi2EN4cute5tupleIJNSA_1CILi2EEENSC_ILi1EEESE_EEEEENSB_IJNSC_ILi64EEENSC_ILi128EEENSB_IJSH_EEEEEENS_12float_e4m3_tESL_NSA_8TiledMMAINSA_8MMA_AtomIJNSA_10MMA_TraitsINSA_19SM100_MMA_F8F6F4_SSEJSL_SL_fSH_SI_NSA_17integral_constantINSA_4UMMA5MajorELSS_0EEEST_NSQ_INSR_7ScaleInELSU_0EEESV_EEEEEENSA_6LayoutINSB_IJSE_SE_SE_EEENSB_IJNSC_ILi0EEES10_S10_EEEEENSB_IJNSA_10UnderscoreES13_S13_EEEEENS7_6detail27Sm100ImplicitGemmTileTraitsINSA_20SM90_TMA_LOAD_IM2COLENSA_14ComposedLayoutINSA_7SwizzleILi2ELi4ELi3EEENSA_18smem_ptr_flag_bitsILi8EEENSY_INSB_IJNSC_ILi8EEESH_EEENSB_IJSH_SE_EEEEEEEvEENS17_INSA_23SM90_TMA_LOAD_MULTICASTES1I_vEEEENS_8epilogue10collective18CollectiveEpilogueINS1N_23Sm100TmaWarpSpecializedILi2ELi2ELi32ELb0ELb0EEEJSK_NSB_IJNSY_ISH_SE_EES1S_EEESL_NSB_IJNSB_IJllllEEESE_S10_EEESL_S1V_NS1N_6fusion15FusionCallbacksIS1R_NS1W_17LinearCombinationISL_fSL_fLNS_15FloatRoundStyleE2EEESK_S1T_JEEENSA_5SM1004TMEM4LOAD26SM100_TMEM_LOAD_16dp32b32xES18_S1I_NSA_39AutoVectorizingCopyWithAssumedAlignmentILi128EEENSA_21SM90_TMA_STORE_IM2COLES1I_S27_S27_EEEvvEEEEvNT_6ParamsE)
        /*0038*/ 	.word	0x00000008


	//----- nvinfo : EIATTR_MIN_STACK_SIZE
	.align		4
.L_27:
        /*003c*/ 	.byte	0x04, 0x12
        /*003e*/ 	.short	(.L_29 - .L_28)
	.align		4
.L_28:
        /*0040*/ 	.word	index@(_ZN7cutlass13device_kernelINS_4conv6kernel13ConvUniversalINS1_16ConvProblemShapeILNS1_8OperatorE0ELi3EEENS1_10collective14CollectiveConvINS1_47MainloopSm100TmaUmmaWarpSpecializedImplicitGemmILS5_0ELi17ELi3ELi1ELi2EN4cute5tupleIJNSA_1CILi2EEENSC_ILi1EEESE_EEEEENSB_IJNSC_ILi64EEENSC_ILi128EEENSB_IJSH_EEEEEENS_12float_e4m3_tESL_NSA_8TiledMMAINSA_8MMA_AtomIJNSA_10MMA_TraitsINSA_19SM100_MMA_F8F6F4_SSEJSL_SL_fSH_SI_NSA_17integral_constantINSA_4UMMA5MajorELSS_0EEEST_NSQ_INSR_7ScaleInELSU_0EEESV_EEEEEENSA_6LayoutINSB_IJSE_SE_SE_EEENSB_IJNSC_ILi0EEES10_S10_EEEEENSB_IJNSA_10UnderscoreES13_S13_EEEEENS7_6detail27Sm100ImplicitGemmTileTraitsINSA_20SM90_TMA_LOAD_IM2COLENSA_14ComposedLayoutINSA_7SwizzleILi2ELi4ELi3EEENSA_18smem_ptr_flag_bitsILi8EEENSY_INSB_IJNSC_ILi8EEESH_EEENSB_IJSH_SE_EEEEEEEvEENS17_INSA_23SM90_TMA_LOAD_MULTICASTES1I_vEEEENS_8epilogue10collective18CollectiveEpilogueINS1N_23Sm100TmaWarpSpecializedILi2ELi2ELi32ELb0ELb0EEEJSK_NSB_IJNSY_ISH_SE_EES1S_EEESL_NSB_IJNSB_IJllllEEESE_S10_EEESL_S1V_NS1N_6fusion15FusionCallbacksIS1R_NS1W_17LinearCombinationISL_fSL_fLNS_15FloatRoundStyleE2EEESK_S1T_JEEENSA_5SM1004TMEM4LOAD26SM100_TMEM_LOAD_16dp32b32xES18_S1I_NSA_39AutoVectorizingCopyWithAssumedAlignmentILi128EEENSA_21SM90_TMA_STORE_IM2COLES1I_S27_S27_EEEvvEEEEvNT_6ParamsE)
        /*0044*/ 	.word	0x00000008
.L_29:


//--------------------- .nv.compat                --------------------------
	.section	.nv.compat,"",@"SHT_CUDA_COMPAT_INFO"
	.align	4
        /*0000*/ 	.byte	0x02, 0x09, 0x01, 0x00, 0x02, 0x02, 0x02, 0x00, 0x02, 0x05, 0x05, 0x00, 0x03, 0x07, 0x01, 0x01
        /*0010*/ 	.byte	0x02, 0x03, 0x01, 0x00, 0x02, 0x06, 0x01, 0x00, 0x04, 0x0b, 0x08, 0x00, 0x09, 0x00, 0x00, 0x00
        /*0020*/ 	.byte	0x00, 0x00, 0x00, 0x00


//--------------------- .nv.info._ZN7cutlass13device_kernelINS_4conv6kernel13ConvUniversalINS1_16ConvProblemShapeILNS1_8OperatorE0ELi3EEENS1_10collective14CollectiveConvINS1_47MainloopSm100TmaUmmaWarpSpecializedImplicitGemmILS5_0ELi17ELi3ELi1ELi2EN4cute5tupleIJNSA_1CILi2EEENSC_ILi1EEESE_EEEEENSB_IJNSC_ILi64EEENSC_ILi128EEENSB_IJSH_EEEEEENS_12float_e4m3_tESL_NSA_8TiledMMAINSA_8MMA_AtomIJNSA_10MMA_TraitsINSA_19SM100_MMA_F8F6F4_SSEJSL_SL_fSH_SI_NSA_17integral_constantINSA_4UMMA5MajorELSS_0EEEST_NSQ_INSR_7ScaleInELSU_0EEESV_EEEEEENSA_6LayoutINSB_IJSE_SE_SE_EEENSB_IJNSC_ILi0EEES10_S10_EEEEENSB_IJNSA_10UnderscoreES13_S13_EEEEENS7_6detail27Sm100ImplicitGemmTileTraitsINSA_20SM90_TMA_LOAD_IM2COLENSA_14ComposedLayoutINSA_7SwizzleILi2ELi4ELi3EEENSA_18smem_ptr_flag_bitsILi8EEENSY_INSB_IJNSC_ILi8EEESH_EEENSB_IJSH_SE_EEEEEEEvEENS17_INSA_23SM90_TMA_LOAD_MULTICASTES1I_vEEEENS_8epilogue10collective18CollectiveEpilogueINS1N_23Sm100TmaWarpSpecializedILi2ELi2ELi32ELb0ELb0EEEJSK_NSB_IJNSY_ISH_SE_EES1S_EEESL_NSB_IJNSB_IJllllEEESE_S10_EEESL_S1V_NS1N_6fusion15FusionCallbacksIS1R_NS1W_17LinearCombinationISL_fSL_fLNS_15FloatRoundStyleE2EEESK_S1T_JEEENSA_5SM1004TMEM4LOAD26SM100_TMEM_LOAD_16dp32b32xES18_S1I_NSA_39AutoVectorizingCopyWithAssumedAlignmentILi128EEENSA_21SM90_TMA_STORE_IM2COLES1I_S27_S27_EEEvvEEEEvNT_6ParamsE --------------------------
	.section	.nv.info._ZN7cutlass13device_kernelINS_4conv6kernel13ConvUniversalINS1_16ConvProblemShapeILNS1_8OperatorE0ELi3EEENS1_10collective14CollectiveConvINS1_47MainloopSm100TmaUmmaWarpSpecializedImplicitGemmILS5_0ELi17ELi3ELi1ELi2EN4cute5tupleIJNSA_1CILi2EEENSC_ILi1EEESE_EEEEENSB_IJNSC_ILi64EEENSC_ILi128EEENSB_IJSH_EEEEEENS_12float_e4m3_tESL_NSA_8TiledMMAINSA_8MMA_AtomIJNSA_10MMA_TraitsINSA_19SM100_MMA_F8F6F4_SSEJSL_SL_fSH_SI_NSA_17integral_constantINSA_4UMMA5MajorELSS_0EEEST_NSQ_INSR_7ScaleInELSU_0EEESV_EEEEEENSA_6LayoutINSB_IJSE_SE_SE_EEENSB_IJNSC_ILi0EEES10_S10_EEEEENSB_IJNSA_10UnderscoreES13_S13_EEEEENS7_6detail27Sm100ImplicitGemmTileTraitsINSA_20SM90_TMA_LOAD_IM2COLENSA_14ComposedLayoutINSA_7SwizzleILi2ELi4ELi3EEENSA_18smem_ptr_flag_bitsILi8EEENSY_INSB_IJNSC_ILi8EEESH_EEENSB_IJSH_SE_EEEEEEEvEENS17_INSA_23SM90_TMA_LOAD_MULTICASTES1I_vEEEENS_8epilogue10collective18CollectiveEpilogueINS1N_23Sm100TmaWarpSpecializedILi2ELi2ELi32ELb0ELb0EEEJSK_NSB_IJNSY_ISH_SE_EES1S_EEESL_NSB_IJNSB_IJllllEEESE_S10_EEESL_S1V_NS1N_6fusion15FusionCallbacksIS1R_NS1W_17LinearCombinationISL_fSL_fLNS_15FloatRoundStyleE2EEESK_S1T_JEEENSA_5SM1004TMEM4LOAD26SM100_TMEM_LOAD_16dp32b32xES18_S1I_NSA_39AutoVectorizingCopyWithAssumedAlignmentILi128EEENSA_21SM90_TMA_STORE_IM2COLES1I_S27_S27_EEEvvEEEEvNT_6ParamsE,"",@"SHT_CUDA_INFO"
	.sectionflags	@""
	.align	4


	//----- nvinfo : EIATTR_CUDA_API_VERSION
	.align		4
        /*0000*/ 	.byte	0x04, 0x37
        /*0002*/ 	.short	(.L_31 - .L_30)
.L_30:
        /*0004*/ 	.word	0x00000082


	//----- nvinfo : EIATTR_KPARAM_INFO
	.align		4
.L_31:
        /*0008*/ 	.byte	0x04, 0x17
        /*000a*/ 	.short	(.L_33 - .L_32)
.L_32:
        /*000c*/ 	.word	0x00000000
        /*0010*/ 	.short	0x0000
        /*0012*/ 	.short	0x0000
        /*0014*/ 	.byte	0x00, 0xf0, 0x01, 0x24


	//----- nvinfo : EIATTR_AT_ENTRY_FRAGMENTS
	.align		4
.L_33:
        /*0018*/ 	.byte	0x04, 0x4f
        /*001a*/ 	.short	(.L_35 - .L_34)


	//   ....[0]....
.L_34:
        /*001c*/ 	.word	0x00000006


	//----- nvinfo : EIATTR_RESERVED_SMEM_USED
	.align		4
.L_35:
        /*0020*/ 	.byte	0x01, 0x41
	.zero		2


	//----- nvinfo : EIATTR_SPARSE_MMA_MASK
	.align		4
        /*0024*/ 	.byte	0x03, 0x50
        /*0026*/ 	.short	0x0000


	//----- nvinfo : EIATTR_TCGEN05_1CTA_USED
	.align		4
        /*0028*/ 	.byte	0x01, 0x51
	.zero		2


	//----- nvinfo : EIATTR_MAXREG_COUNT
	.align		4
        /*002c*/ 	.byte	0x03, 0x1b
        /*002e*/ 	.short	0x00ff


	//----- nvinfo : EIATTR_NUM_BARRIERS
	.align		4
        /*0030*/ 	.byte	0x02, 0x4c
        /*0032*/ 	.byte	0x07
	.zero		1


	//----- nvinfo : EIATTR_EXTERNS
	.align		4
        /*0034*/ 	.byte	0x04, 0x0f
        /*0036*/ 	.short	(.L_37 - .L_36)


	//   ....[0]....
	.align		4
.L_36:
        /*0038*/ 	.word	index@(__assertfail)


	//----- nvinfo : EIATTR_MERCURY_ISA_VERSION
	.align		4
.L_37:
        /*003c*/ 	.byte	0x03, 0x5f
        /*003e*/ 	.short	0x0101


	//----- nvinfo : EIATTR_INT_WARP_WIDE_INSTR_OFFSETS
	.align		4
        /*0040*/ 	.byte	0x04, 0x31
        /*0042*/ 	.short	(.L_39 - .L_38)


	//   ....[0]....
.L_38:
        /*0044*/ 	.word	0x00004610


	//   ....[1]....
        /*0048*/ 	.word	0x00004630


	//   ....[2]....
        /*004c*/ 	.word	0x00004660


	//   ....[3]....
        /*0050*/ 	.word	0x000053a0


	//   ....[4]....
        /*0054*/ 	.word	0x00005430


	//   ....[5]....
        /*0058*/ 	.word	0x00005530


	//   ....[6]....
        /*005c*/ 	.word	0x00005650


	//----- nvinfo : EIATTR_COOP_GROUP_MASK_REGIDS
	.align		4
.L_39:
        /*0060*/ 	.byte	0x04, 0x29
        /*0062*/ 	.short	(.L_41 - .L_40)


	//   ....[0]....
.L_40:
        /*0064*/ 	.word	0xffffffff


	//   ....[1]....
        /*0068*/ 	.word	0xffffffff


	//   ....[2]....
        /*006c*/ 	.word	0xffffffff


	//   ....[3]....
        /*0070*/ 	.word	0xffffffff


	//   ....[4]....
        /*0074*/ 	.word	0xffffffff


	//   ....[5]....
        /*0078*/ 	.word	0xffffffff


	//   ....[6]....
        /*007c*/ 	.word	0xffffffff


	//   ....[7]....
        /*0080*/ 	.word	0xffffffff


	//   ....[8]....
        /*0084*/ 	.word	0xffffffff


	//   ....[9]....
        /*0088*/ 	.word	0xffffffff


	//   ....[10]....
        /*008c*/ 	.word	0xffffffff


	//   ....[11]....
        /*0090*/ 	.word	0xffffffff


	//   ....[12]....
        /*0094*/ 	.word	0xffffffff


	//----- nvinfo : EIATTR_COOP_GROUP_INSTR_OFFSETS
	.align		4
.L_41:
        /*0098*/ 	.byte	0x04, 0x28
        /*009a*/ 	.short	(.L_43 - .L_42)


	//   ....[0]....
.L_42:
        /*009c*/ 	.word	0x00000090


	//   ....[1]....
        /*00a0*/ 	.word	0x00000500


	//   ....[2]....
        /*00a4*/ 	.word	0x00000860


	//   ....[3]....
        /*00a8*/ 	.word	0x000009c0


	//   ....[4]....
        /*00ac*/ 	.word	0x00000ac0


	//   ....[5]....
        /*00b0*/ 	.word	0x00000c10


	//   ....[6]....
        /*00b4*/ 	.word	0x00000e10


	//   ....[7]....
        /*00b8*/ 	.word	0x000026c0


	//   ....[8]....
        /*00bc*/ 	.word	0x00003a20


	//   ....[9]....
        /*00c0*/ 	.word	0x00003c30


	//   ....[10]....
        /*00c4*/ 	.word	0x00003c60


	//   ....[11]....
        /*00c8*/ 	.word	0x000044f0


	//   ....[12]....
        /*00cc*/ 	.word	0x00004730


	//----- nvinfo : EIATTR_VRC_CTA_INIT_COUNT
	.align		4
.L_43:
        /*00d0*/ 	.byte	0x02, 0x4a
        /*00d2*/ 	.byte	0x80
	.zero		1


	//----- nvinfo : EIATTR_SYSCALL_OFFSETS
	.align		4
        /*00d4*/ 	.byte	0x04, 0x46
        /*00d6*/ 	.short	(.L_45 - .L_44)


	//   ....[0]....
.L_44:
        /*00d8*/ 	.word	0x00006230


	//   ....[1]....
        /*00dc*/ 	.word	0x00006370


	//   ....[2]....
        /*00e0*/ 	.word	0x00006d50


	//   ....[3]....
        /*00e4*/ 	.word	0x00007b20


	//----- nvinfo : EIATTR_MBARRIER_INSTR_OFFSETS
	.align		4
.L_45:
        /*00e8*/ 	.byte	0x04, 0x39
        /*00ea*/ 	.short	(.L_47 - .L_46)


	//   ....[0]....
.L_46:
        /*00ec*/ 	.word	0x00000620
        /*00f0*/ 	.word	0x000000ff
        /*00f4*/ 	.word	0x00000000
        /*00f8*/ 	.short	0x0100
        /*00fa*/ 	.byte	0x04
	.zero		1


	//   ....[1]....
        /*00fc*/ 	.word	0x00000630
        /*0100*/ 	.word	0x000000ff
        /*0104*/ 	.word	0x00000088
        /*0108*/ 	.short	0x0100
        /*010a*/ 	.byte	0x04
	.zero		1


	//   ....[2]....
        /*010c*/ 	.word	0x00000640
        /*0110*/ 	.word	0x000000ff
        /*0114*/ 	.word	0x00000008
        /*0118*/ 	.short	0x0100
        /*011a*/ 	.byte	0x04
	.zero		1


	//   ....[3]....
        /*011c*/ 	.word	0x00000650
        /*0120*/ 	.word	0x000000ff
        /*0124*/ 	.word	0x00000090
        /*0128*/ 	.short	0x0100
        /*012a*/ 	.byte	0x04
	.zero		1


	//   ....[4]....
        /*012c*/ 	.word	0x00000660
        /*0130*/ 	.word	0x000000ff
        /*0134*/ 	.word	0x00000010
        /*0138*/ 	.short	0x0100
        /*013a*/ 	.byte	0x04
	.zero		1


	//   ....[5]....
        /*013c*/ 	.word	0x00000670
        /*0140*/ 	.word	0x000000ff
        /*0144*/ 	.word	0x00000098
        /*0148*/ 	.short	0x0100
        /*014a*/ 	.byte	0x04
	.zero		1


	//   ....[6]....
        /*014c*/ 	.word	0x00000680
        /*0150*/ 	.word	0x000000ff
        /*0154*/ 	.word	0x00000018
        /*0158*/ 	.short	0x0100
        /*015a*/ 	.byte	0x04
	.zero		1


	//   ....[7]....
        /*015c*/ 	.word	0x00000690
        /*0160*/ 	.word	0x000000ff
        /*0164*/ 	.word	0x000000a0
        /*0168*/ 	.short	0x0100
        /*016a*/ 	.byte	0x04
	.zero		1


	//   ....[8]....
        /*016c*/ 	.word	0x000006a0
        /*0170*/ 	.word	0x000000ff
        /*0174*/ 	.word	0x00000020
        /*0178*/ 	.short	0x0100
        /*017a*/ 	.byte	0x04
	.zero		1


	//   ....[9]....
        /*017c*/ 	.word	0x000006b0
        /*0180*/ 	.word	0x000000ff
        /*0184*/ 	.word	0x000000a8
        /*0188*/ 	.short	0x0100
        /*018a*/ 	.byte	0x04
	.zero		1


	//   ....[10]....
        /*018c*/ 	.word	0x000006c0
        /*0190*/ 	.word	0x000000ff
        /*0194*/ 	.word	0x00000028
        /*0198*/ 	.short	0x0100
        /*019a*/ 	.byte	0x04
	.zero		1


	//   ....[11]....
        /*019c*/ 	.word	0x000006d0
        /*01a0*/ 	.word	0x000000ff
        /*01a4*/ 	.word	0x000000b0
        /*01a8*/ 	.short	0x0100
        /*01aa*/ 	.byte	0x04
	.zero		1


	//   ....[12]....
        /*01ac*/ 	.word	0x000006e0
        /*01b0*/ 	.word	0x000000ff
        /*01b4*/ 	.word	0x00000030
        /*01b8*/ 	.short	0x0100
        /*01ba*/ 	.byte	0x04
	.zero		1


	//   ....[13]....
        /*01bc*/ 	.word	0x000006f0
        /*01c0*/ 	.word	0x000000ff
        /*01c4*/ 	.word	0x000000b8
        /*01c8*/ 	.short	0x0100
        /*01ca*/ 	.byte	0x04
	.zero		1


	//   ....[14]....
        /*01cc*/ 	.word	0x00000700
        /*01d0*/ 	.word	0x000000ff
        /*01d4*/ 	.word	0x00000038
        /*01d8*/ 	.short	0x0100
        /*01da*/ 	.byte	0x04
	.zero		1


	//   ....[15]....
        /*01dc*/ 	.word	0x00000710
        /*01e0*/ 	.word	0x000000ff
        /*01e4*/ 	.word	0x000000c0
        /*01e8*/ 	.short	0x0100
        /*01ea*/ 	.byte	0x04
	.zero		1


	//   ....[16]....
        /*01ec*/ 	.word	0x00000720
        /*01f0*/ 	.word	0x000000ff
        /*01f4*/ 	.word	0x00000040
        /*01f8*/ 	.short	0x0100
        /*01fa*/ 	.byte	0x04
	.zero		1


	//   ....[17]....
        /*01fc*/ 	.word	0x00000730
        /*0200*/ 	.word	0x000000ff
        /*0204*/ 	.word	0x000000c8
        /*0208*/ 	.short	0x0100
        /*020a*/ 	.byte	0x04
	.zero		1


	//   ....[18]....
        /*020c*/ 	.word	0x00000740
        /*0210*/ 	.word	0x000000ff
        /*0214*/ 	.word	0x00000048
        /*0218*/ 	.short	0x0100
        /*021a*/ 	.byte	0x04
	.zero		1


	//   ....[19]....
        /*021c*/ 	.word	0x00000750
        /*0220*/ 	.word	0x000000ff
        /*0224*/ 	.word	0x000000d0
        /*0228*/ 	.short	0x0100
        /*022a*/ 	.byte	0x04
	.zero		1


	//   ....[20]....
        /*022c*/ 	.word	0x00000760
        /*0230*/ 	.word	0x000000ff
        /*0234*/ 	.word	0x00000050
        /*0238*/ 	.short	0x0100
        /*023a*/ 	.byte	0x04
	.zero		1


	//   ....[21]....
        /*023c*/ 	.word	0x00000770
        /*0240*/ 	.word	0x000000ff
        /*0244*/ 	.word	0x000000d8
        /*0248*/ 	.short	0x0100
        /*024a*/ 	.byte	0x04
	.zero		1


	//   ....[22]....
        /*024c*/ 	.word	0x00000780
        /*0250*/ 	.word	0x000000ff
        /*0254*/ 	.word	0x00000058
        /*0258*/ 	.short	0x0100
        /*025a*/ 	.byte	0x04
	.zero		1


	//   ....[23]....
        /*025c*/ 	.word	0x00000790
        /*0260*/ 	.word	0x000000ff
        /*0264*/ 	.word	0x000000e0
        /*0268*/ 	.short	0x0100
        /*026a*/ 	.byte	0x04
	.zero		1


	//   ....[24]....
        /*026c*/ 	.word	0x000007a0
        /*0270*/ 	.word	0x000000ff
        /*0274*/ 	.word	0x00000060
        /*0278*/ 	.short	0x0100
        /*027a*/ 	.byte	0x04
	.zero		1


	//   ....[25]....
        /*027c*/ 	.word	0x000007b0
        /*0280*/ 	.word	0x000000ff
        /*0284*/ 	.word	0x000000e8
        /*0288*/ 	.short	0x0100
        /*028a*/ 	.byte	0x04
	.zero		1


	//   ....[26]....
        /*028c*/ 	.word	0x000007c0
        /*0290*/ 	.word	0x000000ff
        /*0294*/ 	.word	0x00000068
        /*0298*/ 	.short	0x0100
        /*029a*/ 	.byte	0x04
	.zero		1


	//   ....[27]....
        /*029c*/ 	.word	0x000007d0
        /*02a0*/ 	.word	0x000000ff
        /*02a4*/ 	.word	0x000000f0
        /*02a8*/ 	.short	0x0100
        /*02aa*/ 	.byte	0x04
	.zero		1


	//   ....[28]....
        /*02ac*/ 	.word	0x000007e0
        /*02b0*/ 	.word	0x000000ff
        /*02b4*/ 	.word	0x00000070
        /*02b8*/ 	.short	0x0100
        /*02ba*/ 	.byte	0x04
	.zero		1


	//   ....[29]....
        /*02bc*/ 	.word	0x000007f0
        /*02c0*/ 	.word	0x000000ff
        /*02c4*/ 	.word	0x000000f8
        /*02c8*/ 	.short	0x0100
        /*02ca*/ 	.byte	0x04
	.zero		1


	//   ....[30]....
        /*02cc*/ 	.word	0x00000800
        /*02d0*/ 	.word	0x000000ff
        /*02d4*/ 	.word	0x00000078
        /*02d8*/ 	.short	0x0100
        /*02da*/ 	.byte	0x04
	.zero		1


	//   ....[31]....
        /*02dc*/ 	.word	0x00000810
        /*02e0*/ 	.word	0x000000ff
        /*02e4*/ 	.word	0x00000100
        /*02e8*/ 	.short	0x0100
        /*02ea*/ 	.byte	0x04
	.zero		1


	//   ....[32]....
        /*02ec*/ 	.word	0x00000820
        /*02f0*/ 	.word	0x000000ff
        /*02f4*/ 	.word	0x00000080
        /*02f8*/ 	.short	0x0100
        /*02fa*/ 	.byte	0x04
	.zero		1


	//   ....[33]....
        /*02fc*/ 	.word	0x00000830
        /*0300*/ 	.word	0x000000ff
        /*0304*/ 	.word	0x00000108
        /*0308*/ 	.short	0x0100
        /*030a*/ 	.byte	0x04
	.zero		1


	//   ....[34]....
        /*030c*/ 	.word	0x00000970
        /*0310*/ 	.word	0x000000ff
        /*0314*/ 	.word	0x00000110
        /*0318*/ 	.short	0x0100
        /*031a*/ 	.byte	0x04
	.zero		1


	//   ....[35]....
        /*031c*/ 	.word	0x00000980
        /*0320*/ 	.word	0x000000ff
        /*0324*/ 	.word	0x00000120
        /*0328*/ 	.short	0x0100
        /*032a*/ 	.byte	0x04
	.zero		1


	//   ....[36]....
        /*032c*/ 	.word	0x00000990
        /*0330*/ 	.word	0x000000ff
        /*0334*/ 	.word	0x00000118
        /*0338*/ 	.short	0x0100
        /*033a*/ 	.byte	0x04
	.zero		1


	//   ....[37]....
        /*033c*/ 	.word	0x000009a0
        /*0340*/ 	.word	0x000000ff
        /*0344*/ 	.word	0x00000128
        /*0348*/ 	.short	0x0100
        /*034a*/ 	.byte	0x04
	.zero		1


	//   ....[38]....
        /*034c*/ 	.word	0x00000a90
        /*0350*/ 	.word	0x000000ff
        /*0354*/ 	.word	0x00000130
        /*0358*/ 	.short	0x0100
        /*035a*/ 	.byte	0x06
	.zero		1


	//   ....[39]....
        /*035c*/ 	.word	0x00000aa0
        /*0360*/ 	.word	0x000000ff
        /*0364*/ 	.word	0x00000138
        /*0368*/ 	.short	0x0100
        /*036a*/ 	.byte	0x06
	.zero		1


	//   ....[40]....
        /*036c*/ 	.word	0x00000be0
        /*0370*/ 	.word	0x000000ff
        /*0374*/ 	.word	0x00000140
        /*0378*/ 	.short	0x0100
        /*037a*/ 	.byte	0x06
	.zero		1


	//   ....[41]....
        /*037c*/ 	.word	0x00000bf0
        /*0380*/ 	.word	0x000000ff
        /*0384*/ 	.word	0x00000148
        /*0388*/ 	.short	0x0100
        /*038a*/ 	.byte	0x06
	.zero		1


	//   ....[42]....
        /*038c*/ 	.word	0x00000d20
        /*0390*/ 	.word	0x000000ff
        /*0394*/ 	.word	0x00000150
        /*0398*/ 	.short	0x0100
        /*039a*/ 	.byte	0x04
	.zero		1


	//   ....[43]....
        /*039c*/ 	.word	0x00000d30
        /*03a0*/ 	.word	0x000000ff
        /*03a4*/ 	.word	0x00000160
        /*03a8*/ 	.short	0x0100
        /*03aa*/ 	.byte	0x04
	.zero		1


	//   ....[44]....
        /*03ac*/ 	.word	0x00000d40
        /*03b0*/ 	.word	0x000000ff
        /*03b4*/ 	.word	0x00000158
        /*03b8*/ 	.short	0x0100
        /*03ba*/ 	.byte	0x04
	.zero		1


	//   ....[45]....
        /*03bc*/ 	.word	0x00000d50
        /*03c0*/ 	.word	0x000000ff
        /*03c4*/ 	.word	0x00000168
        /*03c8*/ 	.short	0x0100
        /*03ca*/ 	.byte	0x04
	.zero		1


	//   ....[46]....
        /*03cc*/ 	.word	0x00001910
        /*03d0*/ 	.word	0x000000ff
        /*03d4*/ 	.word	0x00000088
        /*03d8*/ 	.short	0x010a
        /*03da*/ 	.byte	0x04
	.zero		1


	//   ....[47]....
        /*03dc*/ 	.word	0x00001c40
        /*03e0*/ 	.word	0x000000ff
        /*03e4*/ 	.word	0x00000088
        /*03e8*/ 	.short	0x010a
        /*03ea*/ 	.byte	0x09
	.zero		1


	//   ....[48]....
        /*03ec*/ 	.word	0x00001dd0
        /*03f0*/ 	.word	0x000000ff
        /*03f4*/ 	.word	0x00000088
        /*03f8*/ 	.short	0x010a
        /*03fa*/ 	.byte	0x08
	.zero		1


	//   ....[49]....
        /*03fc*/ 	.word	0x00002010
        /*0400*/ 	.word	0x000000ff
        /*0404*/ 	.word	0x00000138
        /*0408*/ 	.short	0x0101
        /*040a*/ 	.byte	0x1d
	.zero		1


	//   ....[50]....
        /*040c*/ 	.word	0x00002030
        /*0410*/ 	.word	0x000000ff
        /*0414*/ 	.word	0x00000088
        /*0418*/ 	.short	0x010a
        /*041a*/ 	.byte	0x04
	.zero		1


	//   ....[51]....
        /*041c*/ 	.word	0x00002300
        /*0420*/ 	.word	0x000000ff
        /*0424*/ 	.word	0x00000088
        /*0428*/ 	.short	0x010a
        /*042a*/ 	.byte	0x09
	.zero		1


	//   ....[52]....
        /*042c*/ 	.word	0x00002490
        /*0430*/ 	.word	0x000000ff
        /*0434*/ 	.word	0x00000088
        /*0438*/ 	.short	0x010a
        /*043a*/ 	.byte	0x08
	.zero		1


	//   ....[53]....
        /*043c*/ 	.word	0x000026d0
        /*0440*/ 	.word	0x000000ff
        /*0444*/ 	.word	0x00000140
        /*0448*/ 	.short	0x010a
        /*044a*/ 	.byte	0x1d
	.zero		1


	//   ....[54]....
        /*044c*/ 	.word	0x00002790
        /*0450*/ 	.word	0x000000ff
        /*0454*/ 	.word	0x00000000
        /*0458*/ 	.short	0x0101
        /*045a*/ 	.byte	0x04
	.zero		1


	//   ....[55]....
        /*045c*/ 	.word	0x00002d80
        /*0460*/ 	.word	0x000000ff
        /*0464*/ 	.word	0x00000000
        /*0468*/ 	.short	0x010a
        /*046a*/ 	.byte	0x04
	.zero		1


	//   ....[56]....
        /*046c*/ 	.word	0x00002e10
        /*0470*/ 	.word	0x000000ff
        /*0474*/ 	.word	0x00000000
        /*0478*/ 	.short	0x010a
        /*047a*/ 	.byte	0x05
	.zero		1


	//   ....[57]....
        /*047c*/ 	.word	0x00002ea0
        /*0480*/ 	.word	0x000000ff
        /*0484*/ 	.word	0x00000000
        /*0488*/ 	.short	0x010a
        /*048a*/ 	.byte	0x05
	.zero		1


	//   ....[58]....
        /*048c*/ 	.word	0x00002f30
        /*0490*/ 	.word	0x000000ff
        /*0494*/ 	.word	0x00000000
        /*0498*/ 	.short	0x010a
        /*049a*/ 	.byte	0x05
	.zero		1


	//   ....[59]....
        /*049c*/ 	.word	0x00002fc0
        /*04a0*/ 	.word	0x000000ff
        /*04a4*/ 	.word	0x00000000
        /*04a8*/ 	.short	0x010a
        /*04aa*/ 	.byte	0x05
	.zero		1


	//   ....[60]....
        /*04ac*/ 	.word	0x00003050
        /*04b0*/ 	.word	0x000000ff
        /*04b4*/ 	.word	0x00000000
        /*04b8*/ 	.short	0x010a
        /*04ba*/ 	.byte	0x05
	.zero		1


	//   ....[61]....
        /*04bc*/ 	.word	0x000030e0
        /*04c0*/ 	.word	0x000000ff
        /*04c4*/ 	.word	0x00000000
        /*04c8*/ 	.short	0x010a
        /*04ca*/ 	.byte	0x05
	.zero		1


	//   ....[62]....
        /*04cc*/ 	.word	0x00003170
        /*04d0*/ 	.word	0x000000ff
        /*04d4*/ 	.word	0x00000000
        /*04d8*/ 	.short	0x010a
        /*04da*/ 	.byte	0x05
	.zero		1


	//   ....[63]....
        /*04dc*/ 	.word	0x00003200
        /*04e0*/ 	.word	0x000000ff
        /*04e4*/ 	.word	0x00000000
        /*04e8*/ 	.short	0x010a
        /*04ea*/ 	.byte	0x05
	.zero		1


	//   ....[64]....
        /*04ec*/ 	.word	0x00003290
        /*04f0*/ 	.word	0x000000ff
        /*04f4*/ 	.word	0x00000000
        /*04f8*/ 	.short	0x010a
        /*04fa*/ 	.byte	0x05
	.zero		1


	//   ....[65]....
        /*04fc*/ 	.word	0x00003320
        /*0500*/ 	.word	0x000000ff
        /*0504*/ 	.word	0x00000000
        /*0508*/ 	.short	0x010a
        /*050a*/ 	.byte	0x05
	.zero		1


	//   ....[66]....
        /*050c*/ 	.word	0x000033b0
        /*0510*/ 	.word	0x000000ff
        /*0514*/ 	.word	0x00000000
        /*0518*/ 	.short	0x010a
        /*051a*/ 	.byte	0x05
	.zero		1


	//   ....[67]....
        /*051c*/ 	.word	0x00003440
        /*0520*/ 	.word	0x000000ff
        /*0524*/ 	.word	0x00000000
        /*0528*/ 	.short	0x010a
        /*052a*/ 	.byte	0x05
	.zero		1


	//   ....[68]....
        /*052c*/ 	.word	0x000034d0
        /*0530*/ 	.word	0x000000ff
        /*0534*/ 	.word	0x00000000
        /*0538*/ 	.short	0x010a
        /*053a*/ 	.byte	0x05
	.zero		1


	//   ....[69]....
        /*053c*/ 	.word	0x00003560
        /*0540*/ 	.word	0x000000ff
        /*0544*/ 	.word	0x00000000
        /*0548*/ 	.short	0x010a
        /*054a*/ 	.byte	0x05
	.zero		1


	//   ....[70]....
        /*054c*/ 	.word	0x000035f0
        /*0550*/ 	.word	0x000000ff
        /*0554*/ 	.word	0x00000000
        /*0558*/ 	.short	0x010a
        /*055a*/ 	.byte	0x05
	.zero		1


	//   ....[71]....
        /*055c*/ 	.word	0x00003690
        /*0560*/ 	.word	0x00000000
        /*0564*/ 	.word	0x00000000
        /*0568*/ 	.short	0x010a
        /*056a*/ 	.byte	0xff
	.zero		1


	//   ....[72]....
        /*056c*/ 	.word	0x000037e0
        /*0570*/ 	.word	0x000000ff
        /*0574*/ 	.word	0x00000148
        /*0578*/ 	.short	0x010a
        /*057a*/ 	.byte	0x04
	.zero		1


	//   ....[73]....
        /*057c*/ 	.word	0x00003880
        /*0580*/ 	.word	0x000000ff
        /*0584*/ 	.word	0x00000140
        /*0588*/ 	.short	0x010a
        /*058a*/ 	.byte	0x04
	.zero		1


	//   ....[74]....
        /*058c*/ 	.word	0x00003920
        /*0590*/ 	.word	0x000000ff
        /*0594*/ 	.word	0x00000000
        /*0598*/ 	.short	0x0101
        /*059a*/ 	.byte	0x05
	.zero		1


	//   ....[75]....
        /*059c*/ 	.word	0x00003960
        /*05a0*/ 	.word	0x000000ff
        /*05a4*/ 	.word	0x00000148
        /*05a8*/ 	.short	0x0106
        /*05aa*/ 	.byte	0x04
	.zero		1


	//   ....[76]....
        /*05ac*/ 	.word	0x000039a0
        /*05b0*/ 	.word	0x00000000
        /*05b4*/ 	.word	0x00000148
        /*05b8*/ 	.short	0x010a
        /*05ba*/ 	.byte	0xff
	.zero		1


	//   ....[77]....
        /*05bc*/ 	.word	0x00003ef0
        /*05c0*/ 	.word	0x000000ff
        /*05c4*/ 	.word	0x00000140
        /*05c8*/ 	.short	0x010a
        /*05ca*/ 	.byte	0x12
	.zero		1


	//   ....[78]....
        /*05cc*/ 	.word	0x00003fa0
        /*05d0*/ 	.word	0x000000ff
        /*05d4*/ 	.word	0x00000000
        /*05d8*/ 	.short	0x0101
        /*05da*/ 	.byte	0x1c
	.zero		1


	//   ....[79]....
        /*05dc*/ 	.word	0x00003fb0
        /*05e0*/ 	.word	0x000000ff
        /*05e4*/ 	.word	0x00000160
        /*05e8*/ 	.short	0x010a
        /*05ea*/ 	.byte	0x17
	.zero		1


	//   ....[80]....
        /*05ec*/ 	.word	0x00004040
        /*05f0*/ 	.word	0x000000ff
        /*05f4*/ 	.word	0x00000000
        /*05f8*/ 	.short	0x010a
        /*05fa*/ 	.byte	0x04
	.zero		1


	//   ....[81]....
        /*05fc*/ 	.word	0x000040b0
        /*0600*/ 	.word	0x000000ff
        /*0604*/ 	.word	0x00000000
        /*0608*/ 	.short	0x010a
        /*060a*/ 	.byte	0x10
	.zero		1


	//   ....[82]....
        /*060c*/ 	.word	0x000041f0
        /*0610*/ 	.word	0x000000ff
        /*0614*/ 	.word	0x00000000
        /*0618*/ 	.short	0x010a
        /*061a*/ 	.byte	0x04
	.zero		1


	//   ....[83]....
        /*061c*/ 	.word	0x00004440
        /*0620*/ 	.word	0x000000ff
        /*0624*/ 	.word	0x00000000
        /*0628*/ 	.short	0x010a
        /*062a*/ 	.byte	0x04
	.zero		1


	//   ....[84]....
        /*062c*/ 	.word	0x000044d0
        /*0630*/ 	.word	0x000000ff
        /*0634*/ 	.word	0x00000000
        /*0638*/ 	.short	0x010a
        /*063a*/ 	.byte	0x04
	.zero		1


	//   ....[85]....
        /*063c*/ 	.word	0x00004a50
        /*0640*/ 	.word	0x000000ff
        /*0644*/ 	.word	0x00000140
        /*0648*/ 	.short	0x010a
        /*064a*/ 	.byte	0x16
	.zero		1


	//   ....[86]....
        /*064c*/ 	.word	0x00004af0
        /*0650*/ 	.word	0x000000ff
        /*0654*/ 	.word	0x00000000
        /*0658*/ 	.short	0x0101
        /*065a*/ 	.byte	0x26
	.zero		1


	//   ....[87]....
        /*065c*/ 	.word	0x00005040
        /*0660*/ 	.word	0x000000ff
        /*0664*/ 	.word	0x00000138
        /*0668*/ 	.short	0x010a
        /*066a*/ 	.byte	0x16
	.zero		1


	//   ....[88]....
        /*066c*/ 	.word	0x000051e0
        /*0670*/ 	.word	0x000000ff
        /*0674*/ 	.word	0x00000120
        /*0678*/ 	.short	0x010a
        /*067a*/ 	.byte	0x16
	.zero		1


	//   ....[89]....
        /*067c*/ 	.word	0x000054d0
        /*0680*/ 	.word	0x000000ff
        /*0684*/ 	.word	0x00000110
        /*0688*/ 	.short	0x010b
        /*068a*/ 	.byte	0x16
	.zero		1


	//   ....[90]....
        /*068c*/ 	.word	0x000054e0
        /*0690*/ 	.word	0x000000ff
        /*0694*/ 	.word	0x00000000
        /*0698*/ 	.short	0x0101
        /*069a*/ 	.byte	0x2d
	.zero		1


	//   ....[91]....
        /*069c*/ 	.word	0x000054f0
        /*06a0*/ 	.word	0x000000ff
        /*06a4*/ 	.word	0x00000128
        /*06a8*/ 	.short	0x010a
        /*06aa*/ 	.byte	0x16
	.zero		1


	//   ....[92]....
        /*06ac*/ 	.word	0x000056c0
        /*06b0*/ 	.word	0x000000ff
        /*06b4*/ 	.word	0x00000118
        /*06b8*/ 	.short	0x010b
        /*06ba*/ 	.byte	0x16
	.zero		1


	//   ....[93]....
        /*06bc*/ 	.word	0x000056d0
        /*06c0*/ 	.word	0x000000ff
        /*06c4*/ 	.word	0x00000000
        /*06c8*/ 	.short	0x0101
        /*06ca*/ 	.byte	0x2c
	.zero		1


	//   ....[94]....
        /*06cc*/ 	.word	0x00005700
        /*06d0*/ 	.word	0x000000ff
        /*06d4*/ 	.word	0x00000120
        /*06d8*/ 	.short	0x010a
        /*06da*/ 	.byte	0x16
	.zero		1


	//   ....[95]....
        /*06dc*/ 	.word	0x00005740
        /*06e0*/ 	.word	0x00000000
        /*06e4*/ 	.word	0x00000128
        /*06e8*/ 	.short	0x010a
        /*06ea*/ 	.byte	0xff
	.zero		1


	//   ....[96]....
        /*06ec*/ 	.word	0x00005ad0
        /*06f0*/ 	.word	0x000000ff
        /*06f4*/ 	.word	0x00000140
        /*06f8*/ 	.short	0x010a
        /*06fa*/ 	.byte	0x31
	.zero		1


	//   ....[97]....
        /*06fc*/ 	.word	0x00005ba0
        /*0700*/ 	.word	0x000000ff
        /*0704*/ 	.word	0x00000000
        /*0708*/ 	.short	0x0101
        /*070a*/ 	.byte	0x04
	.zero		1


	//   ....[98]....
        /*070c*/ 	.word	0x000067e0
        /*0710*/ 	.word	0x00000000
        /*0714*/ 	.word	0x00000110
        /*0718*/ 	.short	0x010a
        /*071a*/ 	.byte	0xff
	.zero		1


	//   ....[99]....
        /*071c*/ 	.word	0x00006880
        /*0720*/ 	.word	0x00000071
        /*0724*/ 	.word	0x00000150
        /*0728*/ 	.short	0x010a
        /*072a*/ 	.byte	0xff
	.zero		1


	//   ....[100]....
        /*072c*/ 	.word	0x00006a90
        /*0730*/ 	.word	0x00000000
        /*0734*/ 	.word	0x00000110
        /*0738*/ 	.short	0x010a
        /*073a*/ 	.byte	0xff
	.zero		1


	//   ....[101]....
        /*073c*/ 	.word	0x00006bc0
        /*0740*/ 	.word	0x00000002
        /*0744*/ 	.word	0x00000000
        /*0748*/ 	.short	0x0101
        /*074a*/ 	.byte	0xff
	.zero		1


	//   ....[102]....
        /*074c*/ 	.word	0x00006c20
        /*0750*/ 	.word	0x00000071
        /*0754*/ 	.word	0x00000150
        /*0758*/ 	.short	0x010a
        /*075a*/ 	.byte	0xff
	.zero		1


	//   ....[103]....
        /*075c*/ 	.word	0x000077c0
        /*0760*/ 	.word	0x00000079
        /*0764*/ 	.word	0x00000110
        /*0768*/ 	.short	0x010a
        /*076a*/ 	.byte	0xff
	.zero		1


	//   ....[104]....
        /*076c*/ 	.word	0x00007890
        /*0770*/ 	.word	0x00000079
        /*0774*/ 	.word	0x00000110
        /*0778*/ 	.short	0x010a
        /*077a*/ 	.byte	0xff
	.zero		1


	//   ....[105]....
        /*077c*/ 	.word	0x000079a0
        /*0780*/ 	.word	0x00000000
        /*0784*/ 	.word	0x00000000
        /*0788*/ 	.short	0x0101
        /*078a*/ 	.byte	0xff
	.zero		1


	//   ....[106]....
        /*078c*/ 	.word	0x00007e30
        /*0790*/ 	.word	0x000000ff
        /*0794*/ 	.word	0x00000000
        /*0798*/ 	.short	0x0101
        /*079a*/ 	.byte	0x04
	.zero		1


	//   ....[107]....
        /*079c*/ 	.word	0x00008660
        /*07a0*/ 	.word	0x00000000
        /*07a4*/ 	.word	0x00000088
        /*07a8*/ 	.short	0x010a
        /*07aa*/ 	.byte	0xff
	.zero		1


	//   ....[108]....
        /*07ac*/ 	.word	0x000086c0
        /*07b0*/ 	.word	0x00000000
        /*07b4*/ 	.word	0x00000088
        /*07b8*/ 	.short	0x010a
        /*07ba*/ 	.byte	0xff
	.zero		1


	//   ....[109]....
        /*07bc*/ 	.word	0x00008720
        /*07c0*/ 	.word	0x00000000
        /*07c4*/ 	.word	0x00000140
        /*07c8*/ 	.short	0x010a
        /*07ca*/ 	.byte	0xff
	.zero		1


	//   ....[110]....
        /*07cc*/ 	.word	0x00008780
        /*07d0*/ 	.word	0x00000000
        /*07d4*/ 	.word	0x00000000
        /*07d8*/ 	.short	0x010a
        /*07da*/ 	.byte	0xff
	.zero		1


	//   ....[111]....
        /*07dc*/ 	.word	0x000087e0
        /*07e0*/ 	.word	0x00000000
        /*07e4*/ 	.word	0x00000000
        /*07e8*/ 	.short	0x010a
        /*07ea*/ 	.byte	0xff
	.zero		1


	//   ....[112]....
        /*07ec*/ 	.word	0x00008840
        /*07f0*/ 	.word	0x00000000
        /*07f4*/ 	.word	0x00000000
        /*07f8*/ 	.short	0x010a
        /*07fa*/ 	.byte	0xff
	.zero		1


	//   ....[113]....
        /*07fc*/ 	.word	0x000088a0
        /*0800*/ 	.word	0x00000000
        /*0804*/ 	.word	0x00000000
        /*0808*/ 	.short	0x010a
        /*080a*/ 	.byte	0xff
	.zero		1


	//   ....[114]....
        /*080c*/ 	.word	0x00008900
        /*0810*/ 	.word	0x00000000
        /*0814*/ 	.word	0x00000000
        /*0818*/ 	.short	0x010a
        /*081a*/ 	.byte	0xff
	.zero		1


	//   ....[115]....
        /*081c*/ 	.word	0x00008960
        /*0820*/ 	.word	0x00000000
        /*0824*/ 	.word	0x00000000
        /*0828*/ 	.short	0x010a
        /*082a*/ 	.byte	0xff
	.zero		1


	//   ....[116]....
        /*082c*/ 	.word	0x000089c0
        /*0830*/ 	.word	0x00000000
        /*0834*/ 	.word	0x00000000
        /*0838*/ 	.short	0x010a
        /*083a*/ 	.byte	0xff
	.zero		1


	//   ....[117]....
        /*083c*/ 	.word	0x00008a20
        /*0840*/ 	.word	0x00000000
        /*0844*/ 	.word	0x00000000
        /*0848*/ 	.short	0x010a
        /*084a*/ 	.byte	0xff
	.zero		1


	//   ....[118]....
        /*084c*/ 	.word	0x00008a80
        /*0850*/ 	.word	0x00000000
        /*0854*/ 	.word	0x00000000
        /*0858*/ 	.short	0x010a
        /*085a*/ 	.byte	0xff
	.zero		1


	//   ....[119]....
        /*085c*/ 	.word	0x00008ae0
        /*0860*/ 	.word	0x00000000
        /*0864*/ 	.word	0x00000000
        /*0868*/ 	.short	0x010a
        /*086a*/ 	.byte	0xff
	.zero		1


	//   ....[120]....
        /*086c*/ 	.word	0x00008b40
        /*0870*/ 	.word	0x00000000
        /*0874*/ 	.word	0x00000000
        /*0878*/ 	.short	0x010a
        /*087a*/ 	.byte	0xff
	.zero		1


	//   ....[121]....
        /*087c*/ 	.word	0x00008ba0
        /*0880*/ 	.word	0x00000000
        /*0884*/ 	.word	0x00000000
        /*0888*/ 	.short	0x010a
        /*088a*/ 	.byte	0xff
	.zero		1


	//   ....[122]....
        /*088c*/ 	.word	0x00008c00
        /*0890*/ 	.word	0x00000000
        /*0894*/ 	.word	0x00000000
        /*0898*/ 	.short	0x010a
        /*089a*/ 	.byte	0xff
	.zero		1


	//   ....[123]....
        /*089c*/ 	.word	0x00008c60
        /*08a0*/ 	.word	0x00000000
        /*08a4*/ 	.word	0x00000000
        /*08a8*/ 	.short	0x010a
        /*08aa*/ 	.byte	0xff
	.zero		1


	//   ....[124]....
        /*08ac*/ 	.word	0x00008cc0
        /*08b0*/ 	.word	0x00000000
        /*08b4*/ 	.word	0x00000000
        /*08b8*/ 	.short	0x010a
        /*08ba*/ 	.byte	0xff
	.zero		1


	//   ....[125]....
        /*08bc*/ 	.word	0x00008d20
        /*08c0*/ 	.word	0x00000000
        /*08c4*/ 	.word	0x00000000
        /*08c8*/ 	.short	0x010a
        /*08ca*/ 	.byte	0xff
	.zero		1


	//   ....[126]....
        /*08cc*/ 	.word	0x00008d80
        /*08d0*/ 	.word	0x00000004
        /*08d4*/ 	.word	0x00000148
        /*08d8*/ 	.short	0x010a
        /*08da*/ 	.byte	0xff
	.zero		1


	//   ....[127]....
        /*08dc*/ 	.word	0x00008de0
        /*08e0*/ 	.word	0x00000004
        /*08e4*/ 	.word	0x00000140
        /*08e8*/ 	.short	0x010a
        /*08ea*/ 	.byte	0xff
	.zero		1


	//   ....[128]....
        /*08ec*/ 	.word	0x00008e40
        /*08f0*/ 	.word	0x00000000
        /*08f4*/ 	.word	0x00000140
        /*08f8*/ 	.short	0x010a
        /*08fa*/ 	.byte	0xff
	.zero		1


	//   ....[129]....
        /*08fc*/ 	.word	0x00008ea0
        /*0900*/ 	.word	0x00000005
        /*0904*/ 	.word	0x00000160
        /*0908*/ 	.short	0x010a
        /*090a*/ 	.byte	0xff
	.zero		1


	//   ....[130]....
        /*090c*/ 	.word	0x00008f00
        /*0910*/ 	.word	0x00000000
        /*0914*/ 	.word	0x00000000
        /*0918*/ 	.short	0x010a
        /*091a*/ 	.byte	0xff
	.zero		1


	//   ....[131]....
        /*091c*/ 	.word	0x00008f60
        /*0920*/ 	.word	0x00000000
        /*0924*/ 	.word	0x00000000
        /*0928*/ 	.short	0x010a
        /*092a*/ 	.byte	0xff
	.zero		1


	//   ....[132]....
        /*092c*/ 	.word	0x00008fc0
        /*0930*/ 	.word	0x00000000
        /*0934*/ 	.word	0x00000000
        /*0938*/ 	.short	0x010a
        /*093a*/ 	.byte	0xff
	.zero		1


	//   ....[133]....
        /*093c*/ 	.word	0x00009020
        /*0940*/ 	.word	0x00000000
        /*0944*/ 	.word	0x00000140
        /*0948*/ 	.short	0x010a
        /*094a*/ 	.byte	0xff
	.zero		1


	//   ....[134]....
        /*094c*/ 	.word	0x00009080
        /*0950*/ 	.word	0x00000000
        /*0954*/ 	.word	0x00000138
        /*0958*/ 	.short	0x010a
        /*095a*/ 	.byte	0xff
	.zero		1


	//   ....[135]....
        /*095c*/ 	.word	0x000090e0
        /*0960*/ 	.word	0x00000002
        /*0964*/ 	.word	0x00000120
        /*0968*/ 	.short	0x010a
        /*096a*/ 	.byte	0xff
	.zero		1


	//   ....[136]....
        /*096c*/ 	.word	0x00009140
        /*0970*/ 	.word	0x00000000
        /*0974*/ 	.word	0x00000128
        /*0978*/ 	.short	0x010a
        /*097a*/ 	.byte	0xff
	.zero		1


	//   ....[137]....
        /*097c*/ 	.word	0x000091a0
        /*0980*/ 	.word	0x00000000
        /*0984*/ 	.word	0x00000120
        /*0988*/ 	.short	0x010a
        /*098a*/ 	.byte	0xff
	.zero		1


	//   ....[138]....
        /*098c*/ 	.word	0x00009200
        /*0990*/ 	.word	0x00000000
        /*0994*/ 	.word	0x00000140
        /*0998*/ 	.short	0x010a
        /*099a*/ 	.byte	0xff
	.zero		1


	//   ....[139]....
        /*099c*/ 	.word	0x00009250
        /*09a0*/ 	.word	0x00000000
        /*09a4*/ 	.word	0x00000110
        /*09a8*/ 	.short	0x010a
        /*09aa*/ 	.byte	0xff
	.zero		1


	//   ....[140]....
        /*09ac*/ 	.word	0x000092a0
        /*09b0*/ 	.word	0x00000071
        /*09b4*/ 	.word	0x00000150
        /*09b8*/ 	.short	0x010a
        /*09ba*/ 	.byte	0xff
	.zero		1


	//   ....[141]....
        /*09bc*/ 	.word	0x000092f0
        /*09c0*/ 	.word	0x00000079
        /*09c4*/ 	.word	0x00000110
        /*09c8*/ 	.short	0x010a
        /*09ca*/ 	.byte	0xff
	.zero		1


	//----- nvinfo : EIATTR_NUM_MBARRIERS
	.align		4
.L_47:
        /*09cc*/ 	.byte	0x03, 0x38
        /*09ce*/ 	.short	0x002e


	//----- nvinfo : EIATTR_EXIT_INSTR_OFFSETS
	.align		4
        /*09d0*/ 	.byte	0x04, 0x1c
        /*09d2*/ 	.short	(.L_49 - .L_48)


	//   ....[0]....
.L_48:
        /*09d4*/ 	.word	0x000036c0


	//   ....[1]....
        /*09d8*/ 	.word	0x00003970


	//   ....[2]....
        /*09dc*/ 	.word	0x000039d0


	//   ....[3]....
        /*09e0*/ 	.word	0x00004740


	//   ....[4]....
        /*09e4*/ 	.word	0x00005770


	//   ....[5]....
        /*09e8*/ 	.word	0x000057b0


	//   ....[6]....
        /*09ec*/ 	.word	0x00008640


	//----- nvinfo : EIATTR_MAX_THREADS
	.align		4
.L_49:
        /*09f0*/ 	.byte	0x04, 0x05
        /*09f2*/ 	.short	(.L_51 - .L_50)
.L_50:
        /*09f4*/ 	.word	0x00000100
        /*09f8*/ 	.word	0x00000001
        /*09fc*/ 	.word	0x00000001


	//----- nvinfo : EIATTR_CRS_STACK_SIZE
	.align		4
.L_51:
        /*0a00*/ 	.byte	0x04, 0x1e
        /*0a02*/ 	.short	(.L_53 - .L_52)
.L_52:
        /*0a04*/ 	.word	0x00000000


	//----- nvinfo : EIATTR_CBANK_PARAM_SIZE
	.align		4
.L_53:
        /*0a08*/ 	.byte	0x03, 0x19
        /*0a0a*/ 	.short	0x0900


	//----- nvinfo : EIATTR_PARAM_CBANK
	.align		4
        /*0a0c*/ 	.byte	0x04, 0x0a
        /*0a0e*/ 	.short	(.L_55 - .L_54)
	.align		4
.L_54:
        /*0a10*/ 	.word	index@(.nv.constant0._ZN7cutlass13device_kernelINS_4conv6kernel13ConvUniversalINS1_16ConvProblemShapeILNS1_8OperatorE0ELi3EEENS1_10collective14CollectiveConvINS1_47MainloopSm100TmaUmmaWarpSpecializedImplicitGemmILS5_0ELi17ELi3ELi1ELi2EN4cute5tupleIJNSA_1CILi2EEENSC_ILi1EEESE_EEEEENSB_IJNSC_ILi64EEENSC_ILi128EEENSB_IJSH_EEEEEENS_12float_e4m3_tESL_NSA_8TiledMMAINSA_8MMA_AtomIJNSA_10MMA_TraitsINSA_19SM100_MMA_F8F6F4_SSEJSL_SL_fSH_SI_NSA_17integral_constantINSA_4UMMA5MajorELSS_0EEEST_NSQ_INSR_7ScaleInELSU_0EEESV_EEEEEENSA_6LayoutINSB_IJSE_SE_SE_EEENSB_IJNSC_ILi0EEES10_S10_EEEEENSB_IJNSA_10UnderscoreES13_S13_EEEEENS7_6detail27Sm100ImplicitGemmTileTraitsINSA_20SM90_TMA_LOAD_IM2COLENSA_14ComposedLayoutINSA_7SwizzleILi2ELi4ELi3EEENSA_18smem_ptr_flag_bitsILi8EEENSY_INSB_IJNSC_ILi8EEESH_EEENSB_IJSH_SE_EEEEEEEvEENS17_INSA_23SM90_TMA_LOAD_MULTICASTES1I_vEEEENS_8epilogue10collective18CollectiveEpilogueINS1N_23Sm100TmaWarpSpecializedILi2ELi2ELi32ELb0ELb0EEEJSK_NSB_IJNSY_ISH_SE_EES1S_EEESL_NSB_IJNSB_IJllllEEESE_S10_EEESL_S1V_NS1N_6fusion15FusionCallbacksIS1R_NS1W_17LinearCombinationISL_fSL_fLNS_15FloatRoundStyleE2EEESK_S1T_JEEENSA_5SM1004TMEM4LOAD26SM100_TMEM_LOAD_16dp32b32xES18_S1I_NSA_39AutoVectorizingCopyWithAssumedAlignmentILi128EEENSA_21SM90_TMA_STORE_IM2COLES1I_S27_S27_EEEvvEEEEvNT_6ParamsE)
        /*0a14*/ 	.short	0x0380
        /*0a16*/ 	.short	0x0900


	//----- nvinfo : EIATTR_SW_WAR
	.align		4
.L_55:
        /*0a18*/ 	.byte	0x04, 0x36
        /*0a1a*/ 	.short	(.L_57 - .L_56)
.L_56:
        /*0a1c*/ 	.word	0x00000008
.L_57:


//--------------------- .nv.callgraph             --------------------------
	.section	.nv.callgraph,"",@"SHT_CUDA_CALLGRAPH"
	.align	4
	.sectionentsize	8
	.align		4
        /*0000*/ 	.word	0x00000000
	.align		4
        /*0004*/ 	.word	0xffffffff
	.align		4
        /*0008*/ 	.word	index@(_ZN7cutlass13device_kernelINS_4conv6kernel13ConvUniversalINS1_16ConvProblemShapeILNS1_8OperatorE0ELi3EEENS1_10collective14CollectiveConvINS1_47MainloopSm100TmaUmmaWarpSpecializedImplicitGemmILS5_0ELi17ELi3ELi1ELi2EN4cute5tupleIJNSA_1CILi2EEENSC_ILi1EEESE_EEEEENSB_IJNSC_ILi64EEENSC_ILi128EEENSB_IJSH_EEEEEENS_12float_e4m3_tESL_NSA_8TiledMMAINSA_8MMA_AtomIJNSA_10MMA_TraitsINSA_19SM100_MMA_F8F6F4_SSEJSL_SL_fSH_SI_NSA_17integral_constantINSA_4UMMA5MajorELSS_0EEEST_NSQ_INSR_7ScaleInELSU_0EEESV_EEEEEENSA_6LayoutINSB_IJSE_SE_SE_EEENSB_IJNSC_ILi0EEES10_S10_EEEEENSB_IJNSA_10UnderscoreES13_S13_EEEEENS7_6detail27Sm100ImplicitGemmTileTraitsINSA_20SM90_TMA_LOAD_IM2COLENSA_14ComposedLayoutINSA_7SwizzleILi2ELi4ELi3EEENSA_18smem_ptr_flag_bitsILi8EEENSY_INSB_IJNSC_ILi8EEESH_EEENSB_IJSH_SE_EEEEEEEvEENS17_INSA_23SM90_TMA_LOAD_MULTICASTES1I_vEEEENS_8epilogue10collective18CollectiveEpilogueINS1N_23Sm100TmaWarpSpecializedILi2ELi2ELi32ELb0ELb0EEEJSK_NSB_IJNSY_ISH_SE_EES1S_EEESL_NSB_IJNSB_IJllllEEESE_S10_EEESL_S1V_NS1N_6fusion15FusionCallbacksIS1R_NS1W_17LinearCombinationISL_fSL_fLNS_15FloatRoundStyleE2EEESK_S1T_JEEENSA_5SM1004TMEM4LOAD26SM100_TMEM_LOAD_16dp32b32xES18_S1I_NSA_39AutoVectorizingCopyWithAssumedAlignmentILi128EEENSA_21SM90_TMA_STORE_IM2COLES1I_S27_S27_EEEvvEEEEvNT_6ParamsE)
	.align		4
        /*000c*/ 	.word	index@(__assertfail)
	.align		4
        /*0010*/ 	.word	0x00000000
	.align		4
        /*0014*/ 	.word	0xfffffffe
	.align		4
        /*0018*/ 	.word	0x00000000
	.align		4
        /*001c*/ 	.word	0xfffffffd
	.align		4
        /*0020*/ 	.word	0x00000000
	.align		4
        /*0024*/ 	.word	0xfffffffc


//--------------------- .nv.constant4             --------------------------
	.section	.nv.constant4,"a",@progbits
	.align	8
	.align		8
.nv.constant4:
        /*0000*/ 	.dword	__assertfail
	.align		8
        /*0008*/ 	.dword	__unnamed_1
	.align		8
        /*0010*/ 	.dword	__unnamed_2
	.align		8
        /*0018*/ 	.dword	_ZN39_INTERNAL_325c1151_4_k_cu_283e6263_41724cuda3std3__45__cpo5beginE
	.align		8
        /*0020*/ 	.dword	_ZN39_INTERNAL_325c1151_4_k_cu_283e6263_41724cuda3std3__45__cpo3endE
	.align		8
        /*0028*/ 	.dword	_ZN39_INTERNAL_325c1151_4_k_cu_283e6263_41724cuda3std3__45__cpo6cbeginE
	.align		8
        /*0030*/ 	.dword	_ZN39_INTERNAL_325c1151_4_k_cu_283e6263_41724cuda3std3__45__cpo4cendE
	.align		8
        /*0038*/ 	.dword	_ZN39_INTERNAL_325c1151_4_k_cu_283e6263_41724cuda3std3__441_GLOBAL__N__325c1151_4_k_cu_283e6263_41726ignoreE
	.align		8
        /*0040*/ 	.dword	_ZN39_INTERNAL_325c1151_4_k_cu_283e6263_41724cuda3std3__419piecewise_constructE
	.align		8
        /*0048*/ 	.dword	_ZN39_INTERNAL_325c1151_4_k_cu_283e6263_41724cuda3std3__48in_placeE
	.align		8
        /*0050*/ 	.dword	_ZN39_INTERNAL_325c1151_4_k_cu_283e6263_41724cuda3std6ranges3__45__cpo4swapE
	.align		8
        /*0058*/ 	.dword	_ZN39_INTERNAL_325c1151_4_k_cu_283e6263_41724cuda3std6ranges3__45__cpo9iter_moveE
	.align		8
        /*0060*/ 	.dword	_ZN39_INTERNAL_325c1151_4_k_cu_283e6263_41724cute7productE
	.align		8
        /*0068*/ 	.dword	_ZN39_INTERNAL_325c1151_4_k_cu_283e6263_41724cute1_E
	.align		8
        /*0070*/ 	.dword	$str$27
	.align		8
        /*0078*/ 	.dword	$str$28
	.align		8
        /*0080*/ 	.dword	$str$29
	.align		8
        /*0088*/ 	.dword	$str$30


//--------------------- .text._ZN7cutlass13device_kernelINS_4conv6kernel13ConvUniversalINS1_16ConvProblemShapeILNS1_8OperatorE0ELi3EEENS1_10collective14CollectiveConvINS1_47MainloopSm100TmaUmmaWarpSpecializedImplicitGemmILS5_0ELi17ELi3ELi1ELi2EN4cute5tupleIJNSA_1CILi2EEENSC_ILi1EEESE_EEEEENSB_IJNSC_ILi64EEENSC_ILi128EEENSB_IJSH_EEEEEENS_12float_e4m3_tESL_NSA_8TiledMMAINSA_8MMA_AtomIJNSA_10MMA_TraitsINSA_19SM100_MMA_F8F6F4_SSEJSL_SL_fSH_SI_NSA_17integral_constantINSA_4UMMA5MajorELSS_0EEEST_NSQ_INSR_7ScaleInELSU_0EEESV_EEEEEENSA_6LayoutINSB_IJSE_SE_SE_EEENSB_IJNSC_ILi0EEES10_S10_EEEEENSB_IJNSA_10UnderscoreES13_S13_EEEEENS7_6detail27Sm100ImplicitGemmTileTraitsINSA_20SM90_TMA_LOAD_IM2COLENSA_14ComposedLayoutINSA_7SwizzleILi2ELi4ELi3EEENSA_18smem_ptr_flag_bitsILi8EEENSY_INSB_IJNSC_ILi8EEESH_EEENSB_IJSH_SE_EEEEEEEvEENS17_INSA_23SM90_TMA_LOAD_MULTICASTES1I_vEEEENS_8epilogue10collective18CollectiveEpilogueINS1N_23Sm100TmaWarpSpecializedILi2ELi2ELi32ELb0ELb0EEEJSK_NSB_IJNSY_ISH_SE_EES1S_EEESL_NSB_IJNSB_IJllllEEESE_S10_EEESL_S1V_NS1N_6fusion15FusionCallbacksIS1R_NS1W_17LinearCombinationISL_fSL_fLNS_15FloatRoundStyleE2EEESK_S1T_JEEENSA_5SM1004TMEM4LOAD26SM100_TMEM_LOAD_16dp32b32xES18_S1I_NSA_39AutoVectorizingCopyWithAssumedAlignmentILi128EEENSA_21SM90_TMA_STORE_IM2COLES1I_S27_S27_EEEvvEEEEvNT_6ParamsE --------------------------
	.section	.text._ZN7cutlass13device_kernelINS_4conv6kernel13ConvUniversalINS1_16ConvProblemShapeILNS1_8OperatorE0ELi3EEENS1_10collective14CollectiveConvINS1_47MainloopSm100TmaUmmaWarpSpecializedImplicitGemmILS5_0ELi17ELi3ELi1ELi2EN4cute5tupleIJNSA_1CILi2EEENSC_ILi1EEESE_EEEEENSB_IJNSC_ILi64EEENSC_ILi128EEENSB_IJSH_EEEEEENS_12float_e4m3_tESL_NSA_8TiledMMAINSA_8MMA_AtomIJNSA_10MMA_TraitsINSA_19SM100_MMA_F8F6F4_SSEJSL_SL_fSH_SI_NSA_17integral_constantINSA_4UMMA5MajorELSS_0EEEST_NSQ_INSR_7ScaleInELSU_0EEESV_EEEEEENSA_6LayoutINSB_IJSE_SE_SE_EEENSB_IJNSC_ILi0EEES10_S10_EEEEENSB_IJNSA_10UnderscoreES13_S13_EEEEENS7_6detail27Sm100ImplicitGemmTileTraitsINSA_20SM90_TMA_LOAD_IM2COLENSA_14ComposedLayoutINSA_7SwizzleILi2ELi4ELi3EEENSA_18smem_ptr_flag_bitsILi8EEENSY_INSB_IJNSC_ILi8EEESH_EEENSB_IJSH_SE_EEEEEEEvEENS17_INSA_23SM90_TMA_LOAD_MULTICASTES1I_vEEEENS_8epilogue10collective18CollectiveEpilogueINS1N_23Sm100TmaWarpSpecializedILi2ELi2ELi32ELb0ELb0EEEJSK_NSB_IJNSY_ISH_SE_EES1S_EEESL_NSB_IJNSB_IJllllEEESE_S10_EEESL_S1V_NS1N_6fusion15FusionCallbacksIS1R_NS1W_17LinearCombinationISL_fSL_fLNS_15FloatRoundStyleE2EEESK_S1T_JEEENSA_5SM1004TMEM4LOAD26SM100_TMEM_LOAD_16dp32b32xES18_S1I_NSA_39AutoVectorizingCopyWithAssumedAlignmentILi128EEENSA_21SM90_TMA_STORE_IM2COLES1I_S27_S27_EEEvvEEEEvNT_6ParamsE,"ax",@progbits
	.align	128
.text._ZN7cutlass13device_kernelINS_4conv6kernel13ConvUniversalINS1_16ConvProblemShapeILNS1_8OperatorE0ELi3EEENS1_10collective14CollectiveConvINS1_47MainloopSm100TmaUmmaWarpSpecializedImplicitGemmILS5_0ELi17ELi3ELi1ELi2EN4cute5tupleIJNSA_1CILi2EEENSC_ILi1EEESE_EEEEENSB_IJNSC_ILi64EEENSC_ILi128EEENSB_IJSH_EEEEEENS_12float_e4m3_tESL_NSA_8TiledMMAINSA_8MMA_AtomIJNSA_10MMA_TraitsINSA_19SM100_MMA_F8F6F4_SSEJSL_SL_fSH_SI_NSA_17integral_constantINSA_4UMMA5MajorELSS_0EEEST_NSQ_INSR_7ScaleInELSU_0EEESV_EEEEEENSA_6LayoutINSB_IJSE_SE_SE_EEENSB_IJNSC_ILi0EEES10_S10_EEEEENSB_IJNSA_10UnderscoreES13_S13_EEEEENS7_6detail27Sm100ImplicitGemmTileTraitsINSA_20SM90_TMA_LOAD_IM2COLENSA_14ComposedLayoutINSA_7SwizzleILi2ELi4ELi3EEENSA_18smem_ptr_flag_bitsILi8EEENSY_INSB_IJNSC_ILi8EEESH_EEENSB_IJSH_SE_EEEEEEEvEENS17_INSA_23SM90_TMA_LOAD_MULTICASTES1I_vEEEENS_8epilogue10collective18CollectiveEpilogueINS1N_23Sm100TmaWarpSpecializedILi2ELi2ELi32ELb0ELb0EEEJSK_NSB_IJNSY_ISH_SE_EES1S_EEESL_NSB_IJNSB_IJllllEEESE_S10_EEESL_S1V_NS1N_6fusion15FusionCallbacksIS1R_NS1W_17LinearCombinationISL_fSL_fLNS_15FloatRoundStyleE2EEESK_S1T_JEEENSA_5SM1004TMEM4LOAD26SM100_TMEM_LOAD_16dp32b32xES18_S1I_NSA_39AutoVectorizingCopyWithAssumedAlignmentILi128EEENSA_21SM90_TMA_STORE_IM2COLES1I_S27_S27_EEEvvEEEEvNT_6ParamsE:
        .type           _ZN7cutlass13device_kernelINS_4conv6kernel13ConvUniversalINS1_16ConvProblemShapeILNS1_8OperatorE0ELi3EEENS1_10collective14CollectiveConvINS1_47MainloopSm100TmaUmmaWarpSpecializedImplicitGemmILS5_0ELi17ELi3ELi1ELi2EN4cute5tupleIJNSA_1CILi2EEENSC_ILi1EEESE_EEEEENSB_IJNSC_ILi64EEENSC_ILi128EEENSB_IJSH_EEEEEENS_12float_e4m3_tESL_NSA_8TiledMMAINSA_8MMA_AtomIJNSA_10MMA_TraitsINSA_19SM100_MMA_F8F6F4_SSEJSL_SL_fSH_SI_NSA_17integral_constantINSA_4UMMA5MajorELSS_0EEEST_NSQ_INSR_7ScaleInELSU_0EEESV_EEEEEENSA_6LayoutINSB_IJSE_SE_SE_EEENSB_IJNSC_ILi0EEES10_S10_EEEEENSB_IJNSA_10UnderscoreES13_S13_EEEEENS7_6detail27Sm100ImplicitGemmTileTraitsINSA_20SM90_TMA_LOAD_IM2COLENSA_14ComposedLayoutINSA_7SwizzleILi2ELi4ELi3EEENSA_18smem_ptr_flag_bitsILi8EEENSY_INSB_IJNSC_ILi8EEESH_EEENSB_IJSH_SE_EEEEEEEvEENS17_INSA_23SM90_TMA_LOAD_MULTICASTES1I_vEEEENS_8epilogue10collective18CollectiveEpilogueINS1N_23Sm100TmaWarpSpecializedILi2ELi2ELi32ELb0ELb0EEEJSK_NSB_IJNSY_ISH_SE_EES1S_EEESL_NSB_IJNSB_IJllllEEESE_S10_EEESL_S1V_NS1N_6fusion15FusionCallbacksIS1R_NS1W_17LinearCombinationISL_fSL_fLNS_15FloatRoundStyleE2EEESK_S1T_JEEENSA_5SM1004TMEM4LOAD26SM100_TMEM_LOAD_16dp32b32xES18_S1I_NSA_39AutoVectorizingCopyWithAssumedAlignmentILi128EEENSA_21SM90_TMA_STORE_IM2COLES1I_S27_S27_EEEvvEEEEvNT_6ParamsE,@function
        .size           _ZN7cutlass13device_kernelINS_4conv6kernel13ConvUniversalINS1_16ConvProblemShapeILNS1_8OperatorE0ELi3EEENS1_10collective14CollectiveConvINS1_47MainloopSm100TmaUmmaWarpSpecializedImplicitGemmILS5_0ELi17ELi3ELi1ELi2EN4cute5tupleIJNSA_1CILi2EEENSC_ILi1EEESE_EEEEENSB_IJNSC_ILi64EEENSC_ILi128EEENSB_IJSH_EEEEEENS_12float_e4m3_tESL_NSA_8TiledMMAINSA_8MMA_AtomIJNSA_10MMA_TraitsINSA_19SM100_MMA_F8F6F4_SSEJSL_SL_fSH_SI_NSA_17integral_constantINSA_4UMMA5MajorELSS_0EEEST_NSQ_INSR_7ScaleInELSU_0EEESV_EEEEEENSA_6LayoutINSB_IJSE_SE_SE_EEENSB_IJNSC_ILi0EEES10_S10_EEEEENSB_IJNSA_10UnderscoreES13_S13_EEEEENS7_6detail27Sm100ImplicitGemmTileTraitsINSA_20SM90_TMA_LOAD_IM2COLENSA_14ComposedLayoutINSA_7SwizzleILi2ELi4ELi3EEENSA_18smem_ptr_flag_bitsILi8EEENSY_INSB_IJNSC_ILi8EEESH_EEENSB_IJSH_SE_EEEEEEEvEENS17_INSA_23SM90_TMA_LOAD_MULTICASTES1I_vEEEENS_8epilogue10collective18CollectiveEpilogueINS1N_23Sm100TmaWarpSpecializedILi2ELi2ELi32ELb0ELb0EEEJSK_NSB_IJNSY_ISH_SE_EES1S_EEESL_NSB_IJNSB_IJllllEEESE_S10_EEESL_S1V_NS1N_6fusion15FusionCallbacksIS1R_NS1W_17LinearCombinationISL_fSL_fLNS_15FloatRoundStyleE2EEESK_S1T_JEEENSA_5SM1004TMEM4LOAD26SM100_TMEM_LOAD_16dp32b32xES18_S1I_NSA_39AutoVectorizingCopyWithAssumedAlignmentILi128EEENSA_21SM90_TMA_STORE_IM2COLES1I_S27_S27_EEEvvEEEEvNT_6ParamsE,(.L_x_180 - _ZN7cutlass13device_kernelINS_4conv6kernel13ConvUniversalINS1_16ConvProblemShapeILNS1_8OperatorE0ELi3EEENS1_10collective14CollectiveConvINS1_47MainloopSm100TmaUmmaWarpSpecializedImplicitGemmILS5_0ELi17ELi3ELi1ELi2EN4cute5tupleIJNSA_1CILi2EEENSC_ILi1EEESE_EEEEENSB_IJNSC_ILi64EEENSC_ILi128EEENSB_IJSH_EEEEEENS_12float_e4m3_tESL_NSA_8TiledMMAINSA_8MMA_AtomIJNSA_10MMA_TraitsINSA_19SM100_MMA_F8F6F4_SSEJSL_SL_fSH_SI_NSA_17integral_constantINSA_4UMMA5MajorELSS_0EEEST_NSQ_INSR_7ScaleInELSU_0EEESV_EEEEEENSA_6LayoutINSB_IJSE_SE_SE_EEENSB_IJNSC_ILi0EEES10_S10_EEEEENSB_IJNSA_10UnderscoreES13_S13_EEEEENS7_6detail27Sm100ImplicitGemmTileTraitsINSA_20SM90_TMA_LOAD_IM2COLENSA_14ComposedLayoutINSA_7SwizzleILi2ELi4ELi3EEENSA_18smem_ptr_flag_bitsILi8EEENSY_INSB_IJNSC_ILi8EEESH_EEENSB_IJSH_SE_EEEEEEEvEENS17_INSA_23SM90_TMA_LOAD_MULTICASTES1I_vEEEENS_8epilogue10collective18CollectiveEpilogueINS1N_23Sm100TmaWarpSpecializedILi2ELi2ELi32ELb0ELb0EEEJSK_NSB_IJNSY_ISH_SE_EES1S_EEESL_NSB_IJNSB_IJllllEEESE_S10_EEESL_S1V_NS1N_6fusion15FusionCallbacksIS1R_NS1W_17LinearCombinationISL_fSL_fLNS_15FloatRoundStyleE2EEESK_S1T_JEEENSA_5SM1004TMEM4LOAD26SM100_TMEM_LOAD_16dp32b32xES18_S1I_NSA_39AutoVectorizingCopyWithAssumedAlignmentILi128EEENSA_21SM90_TMA_STORE_IM2COLES1I_S27_S27_EEEvvEEEEvNT_6ParamsE)
        .other          _ZN7cutlass13device_kernelINS_4conv6kernel13ConvUniversalINS1_16ConvProblemShapeILNS1_8OperatorE0ELi3EEENS1_10collective14CollectiveConvINS1_47MainloopSm100TmaUmmaWarpSpecializedImplicitGemmILS5_0ELi17ELi3ELi1ELi2EN4cute5tupleIJNSA_1CILi2EEENSC_ILi1EEESE_EEEEENSB_IJNSC_ILi64EEENSC_ILi128EEENSB_IJSH_EEEEEENS_12float_e4m3_tESL_NSA_8TiledMMAINSA_8MMA_AtomIJNSA_10MMA_TraitsINSA_19SM100_MMA_F8F6F4_SSEJSL_SL_fSH_SI_NSA_17integral_constantINSA_4UMMA5MajorELSS_0EEEST_NSQ_INSR_7ScaleInELSU_0EEESV_EEEEEENSA_6LayoutINSB_IJSE_SE_SE_EEENSB_IJNSC_ILi0EEES10_S10_EEEEENSB_IJNSA_10UnderscoreES13_S13_EEEEENS7_6detail27Sm100ImplicitGemmTileTraitsINSA_20SM90_TMA_LOAD_IM2COLENSA_14ComposedLayoutINSA_7SwizzleILi2ELi4ELi3EEENSA_18smem_ptr_flag_bitsILi8EEENSY_INSB_IJNSC_ILi8EEESH_EEENSB_IJSH_SE_EEEEEEEvEENS17_INSA_23SM90_TMA_LOAD_MULTICASTES1I_vEEEENS_8epilogue10collective18CollectiveEpilogueINS1N_23Sm100TmaWarpSpecializedILi2ELi2ELi32ELb0ELb0EEEJSK_NSB_IJNSY_ISH_SE_EES1S_EEESL_NSB_IJNSB_IJllllEEESE_S10_EEESL_S1V_NS1N_6fusion15FusionCallbacksIS1R_NS1W_17LinearCombinationISL_fSL_fLNS_15FloatRoundStyleE2EEESK_S1T_JEEENSA_5SM1004TMEM4LOAD26SM100_TMEM_LOAD_16dp32b32xES18_S1I_NSA_39AutoVectorizingCopyWithAssumedAlignmentILi128EEENSA_21SM90_TMA_STORE_IM2COLES1I_S27_S27_EEEvvEEEEvNT_6ParamsE,@"STO_CUDA_ENTRY STV_DEFAULT"
_ZN7cutlass13device_kernelINS_4conv6kernel13ConvUniversalINS1_16ConvProblemShapeILNS1_8OperatorE0ELi3EEENS1_10collective14CollectiveConvINS1_47MainloopSm100TmaUmmaWarpSpecializedImplicitGemmILS5_0ELi17ELi3ELi1ELi2EN4cute5tupleIJNSA_1CILi2EEENSC_ILi1EEESE_EEEEENSB_IJNSC_ILi64EEENSC_ILi128EEENSB_IJSH_EEEEEENS_12float_e4m3_tESL_NSA_8TiledMMAINSA_8MMA_AtomIJNSA_10MMA_TraitsINSA_19SM100_MMA_F8F6F4_SSEJSL_SL_fSH_SI_NSA_17integral_constantINSA_4UMMA5MajorELSS_0EEEST_NSQ_INSR_7ScaleInELSU_0EEESV_EEEEEENSA_6LayoutINSB_IJSE_SE_SE_EEENSB_IJNSC_ILi0EEES10_S10_EEEEENSB_IJNSA_10UnderscoreES13_S13_EEEEENS7_6detail27Sm100ImplicitGemmTileTraitsINSA_20SM90_TMA_LOAD_IM2COLENSA_14ComposedLayoutINSA_7SwizzleILi2ELi4ELi3EEENSA_18smem_ptr_flag_bitsILi8EEENSY_INSB_IJNSC_ILi8EEESH_EEENSB_IJSH_SE_EEEEEEEvEENS17_INSA_23SM90_TMA_LOAD_MULTICASTES1I_vEEEENS_8epilogue10collective18CollectiveEpilogueINS1N_23Sm100TmaWarpSpecializedILi2ELi2ELi32ELb0ELb0EEEJSK_NSB_IJNSY_ISH_SE_EES1S_EEESL_NSB_IJNSB_IJllllEEESE_S10_EEESL_S1V_NS1N_6fusion15FusionCallbacksIS1R_NS1W_17LinearCombinationISL_fSL_fLNS_15FloatRoundStyleE2EEESK_S1T_JEEENSA_5SM1004TMEM4LOAD26SM100_TMEM_LOAD_16dp32b32xES18_S1I_NSA_39AutoVectorizingCopyWithAssumedAlignmentILi128EEENSA_21SM90_TMA_STORE_IM2COLES1I_S27_S27_EEEvvEEEEvNT_6ParamsE:
[----:B------:R-:W1:Y:S01]  /*0000*/  LDC R1, c[0x0][0x37c] ;  /* 0x0000df00ff017b82 */ /* 0x000e620000000800 */
[----:B------:R-:W2:Y:S01]  /*0010*/  S2R R90, SR_TID.X ;  /* 0x00000000005a7919 */ /* 0x000ea20000002100 */
[----:B------:R-:W3:Y:S01]  /*0020*/  LDCU.64 UR8, c[0x0][0x990] ;  /* 0x00013200ff0877ac */ /* 0x000ee20008000a00 */
[----:B-1----:R-:W-:Y:S01]  /*0030*/  VIADD R1, R1, 0xfffffff8 ;  /* 0xfffffff801017836 */ /* 0x002fe20000000000 */
[----:B------:R-:W-:Y:S02]  /*0040*/  PRMT R92, RZ, 0x7610, R92 ;  /* 0x00007610ff5c7816 */ /* 0x000fe4000000005c */
[----:B------:R-:W-:Y:S01]  /*0050*/  ELECT P3, URZ, PT ;  /* 0x0000000000ff782f */ /* 0x000fe20003860000 */
[----:B---3--:R-:W-:-:S04]  /*0060*/  UISETP.NE.U32.AND UP0, UPT, UR8, URZ, UPT ;  /* 0x000000ff0800728c */ /* 0x008fc8000bf05070 */
[----:B------:R-:W-:Y:S01]  /*0070*/  UISETP.NE.AND.EX UP0, UPT, UR9, URZ, UPT, UP0 ;  /* 0x000000ff0900728c */ /* 0x000fe2000bf05300 */
[----:B--2---:R-:W-:-:S05]  /*0080*/  SHF.R.U32.HI R93, RZ, 0x5, R90 ;  /* 0x00000005ff5d7819 */ /* 0x004fca000001165a */
[----:B------:R-:W1:Y:S02]  /*0090*/  SHFL.IDX PT, R0, R93, RZ, 0x1f ;  /* 0x00001fff5d007589 */ /* 0x000e6400000e0000 */
[----:B-1----:R-:W-:Y:S01]  /*00a0*/  R2UR UR18, R0 ;  /* 0x00000000001272ca */ /* 0x002fe200000e0000 */
[----:B------:R-:W-:-:S14]  /*00b0*/  BRA.U UP0, `(.L_x_0) ;  /* 0x0000000100307547 */ /* 0x000fdc000b800000 */
[----:B------:R-:W1:Y:S02]  /*00c0*/  LDCU.64 UR4, c[0x0][0x988] ;  /* 0x00013100ff0477ac */ /* 0x000e640008000a00 */
[----:B-1----:R-:W-:-:S04]  /*00d0*/  UISETP.NE.U32.AND UP0, UPT, UR4, URZ, UPT ;  /* 0x000000ff0400728c */ /* 0x002fc8000bf05070 */
[----:B------:R-:W-:-:S09]  /*00e0*/  UISETP.NE.AND.EX UP0, UPT, UR5, URZ, UPT, UP0 ;  /* 0x000000ff0500728c */ /* 0x000fd2000bf05300 */
[----:B------:R-:W-:Y:S05]  /*00f0*/  BRA.U !UP0, `(.L_x_1) ;  /* 0x0000000108147547 */ /* 0x000fea000b800000 */
[----:B------:R-:W1:Y:S01]  /*0100*/  LDC.64 R2, c[0x0][0x988] ;  /* 0x00026200ff027b82 */ /* 0x000e620000000a00 */
[----:B------:R-:W1:Y:S02]  /*0110*/  LDCU.64 UR4, c[0x0][0x358] ;  /* 0x00006b00ff0477ac */ /* 0x000e640008000a00 */
[----:B-1----:R1:W5:Y:S01]  /*0120*/  LDG.E R41, desc[UR4][R2.64] ;  /* 0x0000000402297981 */ /* 0x002362000c1e1900 */
[----:B------:R-:W-:Y:S01]  /*0130*/  HFMA2 R92, -RZ, RZ, 0, 5.9604644775390625e-08 ;  /* 0x00000001ff5c7431 */ /* 0x000fe200000001ff */
[----:B------:R-:W-:Y:S05]  /*0140*/  BRA `(.L_x_0) ;  /* 0x00000000000c7947 */ /* 0x000fea0003800000 */
.L_x_1:
[----:B------:R-:W1:Y:S01]  /*0150*/  LDCU UR4, c[0x0][0x980] ;  /* 0x00013000ff0477ac */ /* 0x000e620008000800 */
[----:B------:R-:W-:Y:S01]  /*0160*/  HFMA2 R92, -RZ, RZ, 0, 5.9604644775390625e-08 ;  /* 0x00000001ff5c7431 */ /* 0x000fe200000001ff */
[----:B-1----:R-:W-:-:S07]  /*0170*/  MOV R41, UR4 ;  /* 0x0000000400297c02 */ /* 0x002fce0008000f00 */
.L_x_0:
[----:B------:R-:W2:Y:S02]  /*0180*/  LDCU.64 UR4, c[0x0][0x9b0] ;  /* 0x00013600ff0477ac */ /* 0x000ea40008000a00 */
[----:B--2---:R-:W-:-:S04]  /*0190*/  UISETP.NE.U32.AND UP0, UPT, UR4, URZ, UPT ;  /* 0x000000ff0400728c */ /* 0x004fc8000bf05070 */
[----:B------:R-:W-:-:S09]  /*01a0*/  UISETP.NE.AND.EX UP0, UPT, UR5, URZ, UPT, UP0 ;  /* 0x000000ff0500728c */ /* 0x000fd2000bf05300 */
[----:B------:R-:W-:Y:S05]  /*01b0*/  BRA.U UP0, `(.L_x_2) ;  /* 0x0000000100287547 */ /* 0x000fea000b800000 */
[----:B------:R-:W2:Y:S02]  /*01c0*/  LDCU.64 UR4, c[0x0][0x9a8] ;  /* 0x00013500ff0477ac */ /* 0x000ea40008000a00 */
[----:B--2---:R-:W-:-:S04]  /*01d0*/  UISETP.NE.U32.AND UP0, UPT, UR4, URZ, UPT ;  /* 0x000000ff0400728c */ /* 0x004fc8000bf05070 */
[----:B------:R-:W-:-:S09]  /*01e0*/  UISETP.NE.AND.EX UP0, UPT, UR5, URZ, UPT, UP0 ;  /* 0x000000ff0500728c */ /* 0x000fd2000bf05300 */
[----:B------:R-:W-:Y:S05]  /*01f0*/  BRA.U !UP0, `(.L_x_3) ;  /* 0x0000000108107547 */ /* 0x000fea000b800000 */
[----:B------:R-:W2:Y:S01]  /*0200*/  LDC.64 R38, c[0x0][0x9a8] ;  /* 0x00026a00ff267b82 */ /* 0x000ea20000000a00 */
[----:B------:R-:W2:Y:S02]  /*0210*/  LDCU.64 UR4, c[0x0][0x358] ;  /* 0x00006b00ff0477ac */ /* 0x000ea40008000a00 */
[----:B--2---:R2:W5:Y:S01]  /*0220*/  LDG.E R38, desc[UR4][R38.64] ;  /* 0x0000000426267981 */ /* 0x004562000c1e1900 */
[----:B------:R-:W-:Y:S05]  /*0230*/  BRA `(.L_x_2) ;  /* 0x0000000000087947 */ /* 0x000fea0003800000 */
.L_x_3:
[----:B------:R-:W2:Y:S02]  /*0240*/  LDCU UR4, c[0x0][0x9a0] ;  /* 0x00013400ff0477ac */ /* 0x000ea40008000800 */
[----:B--2---:R-:W-:Y:S02]  /*0250*/  MOV R38, UR4 ;  /* 0x0000000400267c02 */ /* 0x004fe40008000f00 */
.L_x_2:
[----:B------:R-:W-:Y:S01]  /*0260*/  IMAD.U32 R0, RZ, RZ, UR18 ;  /* 0x00000012ff007e24 */ /* 0x000fe2000f8e00ff */
[----:B------:R-:W-:Y:S04]  /*0270*/  BSSY.RECONVERGENT B0, `(.L_x_4) ;  /* 0x000000c000007945 */ /* 0x000fe80003800200 */
[C---:B------:R-:W-:Y:S02]  /*0280*/  ISETP.NE.OR P1, PT, R0.reuse, 0x1, !P3 ;  /* 0x000000010000780c */ /* 0x040fe40005f25670 */
[----:B------:R-:W-:-:S11]  /*0290*/  ISETP.NE.OR P0, PT, R0, 0x3, !P3 ;  /* 0x000000030000780c */ /* 0x000fd60005f05670 */
[----:B------:R-:W-:Y:S05]  /*02a0*/  @P1 BRA `(.L_x_5) ;  /* 0x0000000000201947 */ /* 0x000fea0003800000 */
[----:B------:R-:W3:Y:S02]  /*02b0*/  LDCU.64 UR4, c[0x0][0x348] ;  /* 0x00006900ff0477ac */ /* 0x000ee40008000a00 */
[----:B---3--:R-:W-:Y:S02]  /*02c0*/  UIADD3 UR6, UP1, UPT, UR4, 0x80, URZ ;  /* 0x0000008004067890 */ /* 0x008fe4000ff3e0ff */
[----:B------:R-:W-:Y:S02]  /*02d0*/  UIADD3 UR4, UP0, UPT, UR4, 0x200, URZ ;  /* 0x0000020004047890 */ /* 0x000fe4000ff1e0ff */
[----:B------:R-:W-:Y:S02]  /*02e0*/  UIADD3.X UR7, UPT, UPT, URZ, UR5, URZ, UP1, !UPT ;  /* 0x00000005ff077290 */ /* 0x000fe40008ffe4ff */
[----:B------:R-:W-:-:S07]  /*02f0*/  UIADD3.X UR5, UPT, UPT, URZ, UR5, URZ, UP0, !UPT ;  /* 0x00000005ff057290 */ /* 0x000fce00087fe4ff */
[----:B------:R3:W-:Y:S02]  /*0300*/  UTMACCTL.PF [UR6] ;  /* 0x00000000060079b9 */ /* 0x0007e40008040000 */
[----:B------:R3:W-:Y:S02]  /*0310*/  UTMACCTL.PF [UR4] ;  /* 0x00000000040079b9 */ /* 0x0007e40008040000 */
[----:B---3--:R-:W-:Y:S01]  /*0320*/  NOP ;  /* 0x0000000000007918 */ /* 0x008fe20000000000 */
.L_x_5:
[----:B------:R-:W-:Y:S05]  /*0330*/  BSYNC.RECONVERGENT B0 ;  /* 0x0000000000007941 */ /* 0x000fea0003800200 */
.L_x_4:
[----:B------:R-:W-:Y:S04]  /*0340*/  BSSY.RECONVERGENT B0, `(.L_x_6) ;  /* 0x000000a000007945 */ /* 0x000fe80003800200 */
        /* <DEDUP_REMOVED lines=9> */
.L_x_7:
[----:B------:R-:W-:Y:S05]  /*03e0*/  BSYNC.RECONVERGENT B0 ;  /* 0x0000000000007941 */ /* 0x000fea0003800200 */
.L_x_6:
[----:B------:R-:W3:Y:S01]  /*03f0*/  LDCU.64 UR4, c[0x0][0x988] ;  /* 0x00013100ff0477ac */ /* 0x000ee20008000a00 */
[----:B------:R-:W-:Y:S02]  /*0400*/  UISETP.EQ.U32.AND UP2, UPT, UR8, URZ, UPT ;  /* 0x000000ff0800728c */ /* 0x000fe4000bf42070 */
[----:B------:R-:W-:Y:S02]  /*0410*/  UPLOP3.LUT UP3, UPT, UPT, UPT, UPT, 0x80, 0x8 ;  /* 0x000000000008789c */ /* 0x000fe40003f6f070 */
[----:B---3--:R-:W-:-:S04]  /*0420*/  UISETP.NE.U32.AND UP0, UPT, UR4, URZ, UPT ;  /* 0x000000ff0400728c */ /* 0x008fc8000bf05070 */
[----:B------:R-:W-:-:S04]  /*0430*/  UISETP.NE.AND.EX UP1, UPT, UR5, URZ, UPT, UP0 ;  /* 0x000000ff0500728c */ /* 0x000fc8000bf25300 */
[----:B------:R-:W-:-:S04]  /*0440*/  UISETP.EQ.OR.EX UP4, UPT, UR9, URZ, !UP1, UP2 ;  /* 0x000000ff0900728c */ /* 0x000fc8000cf82720 */
[----:B------:R-:W-:-:S06]  /*0450*/  UP2UR UR4, UPR, URZ, 0x10 ;  /* 0x00000010ff047883 */ /* 0x000fcc0008000000 */
[----:B------:R-:W-:Y:S01]  /*0460*/  MOV R101, UR4 ;  /* 0x0000000400657c02 */ /* 0x000fe20008000f00 */
[----:B------:R-:W-:Y:S06]  /*0470*/  BRA.U !UP4, `(.L_x_8) ;  /* 0x000000010c207547 */ /* 0x000fec000b800000 */
[----:B------:R-:W-:Y:S01]  /*0480*/  UISETP.NE.U32.AND UP2, UPT, UR8, URZ, UPT ;  /* 0x000000ff0800728c */ /* 0x000fe2000bf45070 */
[----:B-----5:R-:W-:Y:S01]  /*0490*/  FSETP.NEU.AND P0, PT, R41, RZ, PT ;  /* 0x000000ff2900720b */ /* 0x020fe20003f0d000 */
[----:B------:R-:W-:Y:S02]  /*04a0*/  USEL UR4, URZ, 0xffffffff, UP1 ;  /* 0xffffffffff047887 */ /* 0x000fe40008800000 */
[----:B------:R-:W-:-:S10]  /*04b0*/  UISETP.NE.AND.EX UP2, UPT, UR9, URZ, UPT, UP2 ;  /* 0x000000ff0900728c */ /* 0x000fd4000bf45320 */
[----:B------:R-:W-:Y:S01]  /*04c0*/  VOTEU.ANY UP0, P0 ;  /* 0x0000000000ff7886 */ /* 0x000fe20000000100 */
[----:B------:R-:W-:-:S04]  /*04d0*/  @!UP2 USEL UR4, URZ, 0xffffffff, UP0 ;  /* 0xffffffffff04a887 */ /* 0x000fc80008000000 */
[----:B------:R-:W-:-:S04]  /*04e0*/  ULOP3.LUT UR4, UR4, 0x1, URZ, 0xc0, !UPT ;  /* 0x0000000104047892 */ /* 0x000fc8000f8ec0ff */
[----:B------:R-:W-:-:S11]  /*04f0*/  UISETP.NE.U32.AND UP3, UPT, UR4, 0x1, UPT ;  /* 0x000000010400788c */ /* 0x000fd6000bf65070 */
.L_x_8:
[----:B-1----:R-:W1:Y:S02]  /*0500*/  SHFL.IDX PT, R2, R93, RZ, 0x1f ;  /* 0x00001fff5d027589 */ /* 0x002e6400000e0000 */
[----:B-1----:R-:W-:-:S13]  /*0510*/  ISETP.NE.AND P0, PT, R2, RZ, PT ;  /* 0x000000ff0200720c */ /* 0x002fda0003f05270 */
[----:B------:R-:W-:Y:S05]  /*0520*/  @P0 BRA `(.L_x_9) ;  /* 0x0000000000cc0947 */ /* 0x000fea0003800000 */
[----:B------:R-:W-:Y:S01]  /*0530*/  ELECT P0, URZ, PT ;  /* 0x0000000000ff782f */ /* 0x000fe20003800000 */
[----:B------:R-:W-:-:S12]  /*0540*/  BSSY.RECONVERGENT B0, `(.L_x_9) ;  /* 0x0000031000007945 */ /* 0x000fd80003800200 */
[----:B------:R-:W-:Y:S05]  /*0550*/  @!P0 BRA `(.L_x_10) ;  /* 0x0000000000bc8947 */ /* 0x000fea0003800000 */
[----:B------:R-:W1:Y:S01]  /*0560*/  S2UR UR4, SR_CgaCtaId ;  /* 0x00000000000479c3 */ /* 0x000e620000008800 */
[----:B------:R-:W-:Y:S01]  /*0570*/  UMOV UR5, 0x400 ;  /* 0x0000040000057882 */ /* 0x000fe20000000000 */
[----:B------:R-:W-:Y:S01]  /*0580*/  UMOV UR8, 0x1 ;  /* 0x0000000100087882 */ /* 0x000fe20000000000 */
[----:B------:R-:W-:Y:S01]  /*0590*/  UMOV UR6, 0x2 ;  /* 0x0000000200067882 */ /* 0x000fe20000000000 */
[----:B------:R-:W-:-:S04]  /*05a0*/  UIADD3 UR8, UPT, UPT, -UR8, 0x100000, URZ ;  /* 0x0010000008087890 */ /* 0x000fc8000fffe1ff */
[----:B------:R-:W-:Y:S02]  /*05b0*/  USHF.L.U32 UR9, UR8, 0xb, URZ ;  /* 0x0000000b08097899 */ /* 0x000fe400080006ff */
[----:B------:R-:W-:Y:S02]  /*05c0*/  USHF.L.U32 UR8, UR8, 0x1, URZ ;  /* 0x0000000108087899 */ /* 0x000fe400080006ff */
[----:B------:R-:W-:-:S04]  /*05d0*/  UIADD3 UR6, UPT, UPT, -UR6, 0x100000, URZ ;  /* 0x0010000006067890 */ /* 0x000fc8000fffe1ff */
[----:B------:R-:W-:Y:S02]  /*05e0*/  USHF.L.U32 UR7, UR6, 0xb, URZ ;  /* 0x0000000b06077899 */ /* 0x000fe400080006ff */
[----:B------:R-:W-:Y:S02]  /*05f0*/  USHF.L.U32 UR6, UR6, 0x1, URZ ;  /* 0x0000000106067899 */ /* 0x000fe400080006ff */
[----:B-1----:R-:W-:Y:S01]  /*0600*/  ULEA UR4, UR4, UR5, 0x18 ;  /* 0x0000000504047291 */ /* 0x002fe2000f8ec0ff */
[----:B------:R-:W1:Y:S11]  /*0610*/  FENCE.VIEW.ASYNC.S ;  /* 0x00000000000073c6 */ /* 0x000e760000000000 */
[----:B-1----:R1:W3:Y:S01]  /*0620*/  SYNCS.EXCH.64 URZ, [UR4], UR8 ;  /* 0x0000000804ff75b2 */ /* 0x0022e20008000100 */
[----:B------:R1:W4:Y:S01]  /*0630*/  SYNCS.EXCH.64 URZ, [UR4+0x88], UR6 ;  /* 0x0000880604ff75b2 */ /* 0x0003220008000100 */
[----:B------:R1:W1:Y:S01]  /*0640*/  SYNCS.EXCH.64 URZ, [UR4+0x8], UR8 ;  /* 0x0000080804ff75b2 */ /* 0x0002620008000100 */
        /* <DEDUP_REMOVED lines=31> */
[----:B---34-:R-:W-:Y:S01]  /*0840*/  NOP ;  /* 0x0000000000007918 */ /* 0x018fe20000000000 */
.L_x_10:
[----:B-1----:R-:W-:Y:S05]  /*0850*/  BSYNC.RECONVERGENT B0 ;  /* 0x0000000000007941 */ /* 0x002fea0003800200 */
.L_x_9:
[----:B------:R-:W1:Y:S01]  /*0860*/  SHFL.IDX PT, R2, R93, RZ, 0x1f ;  /* 0x00001fff5d027589 */ /* 0x000e6200000e0000 */
[----:B------:R-:W-:Y:S01]  /*0870*/  NOP ;  /* 0x0000000000007918 */ /* 0x000fe20000000000 */
[----:B-1----:R-:W-:-:S13]  /*0880*/  ISETP.NE.AND P0, PT, R2, 0x1, PT ;  /* 0x000000010200780c */ /* 0x002fda0003f05270 */
[----:B------:R-:W-:Y:S05]  /*0890*/  @P0 BRA `(.L_x_11) ;  /* 0x0000000000480947 */ /* 0x000fea0003800000 */
        /* <DEDUP_REMOVED lines=9> */
[----:B------:R-:W-:Y:S01]  /*0930*/  USHF.L.U32 UR6, UR6, 0x1, URZ ;  /* 0x0000000106067899 */ /* 0x000fe200080006ff */
[----:B------:R-:W-:Y:S01]  /*0940*/  ELECT P0, URZ, PT ;  /* 0x0000000000ff782f */ /* 0x000fe20003800000 */
[----:B-1----:R-:W-:Y:S01]  /*0950*/  ULEA UR4, UR4, UR5, 0x18 ;  /* 0x0000000504047291 */ /* 0x002fe2000f8ec0ff */
[----:B------:R-:W1:Y:S11]  /*0960*/  FENCE.VIEW.ASYNC.S ;  /* 0x00000000000073c6 */ /* 0x000e760000000000 */
[----:B-1----:R1:W3:Y:S01]  /*0970*/  SYNCS.EXCH.64 URZ, [UR4+0x110], UR8 ;  /* 0x0001100804ff75b2 */ /* 0x0022e20008000100 */
[----:B------:R1:W4:Y:S01]  /*0980*/  SYNCS.EXCH.64 URZ, [UR4+0x120], UR6 ;  /* 0x0001200604ff75b2 */ /* 0x0003220008000100 */
[----:B------:R1:W1:Y:S01]  /*0990*/  SYNCS.EXCH.64 URZ, [UR4+0x118], UR8 ;  /* 0x0001180804ff75b2 */ /* 0x0002620008000100 */
[----:B------:R1:W1:Y:S01]  /*09a0*/  SYNCS.EXCH.64 URZ, [UR4+0x128], UR6 ;  /* 0x0001280604ff75b2 */ /* 0x0002620008000100 */
[----:B------:R-:W-:Y:S01]  /*09b0*/  NOP ;  /* 0x0000000000007918 */ /* 0x000fe20000000000 */
.L_x_11:
[----:B------:R-:W2:Y:S01]  /*09c0*/  SHFL.IDX PT, R2, R93, RZ, 0x1f ;  /* 0x00001fff5d027589 */ /* 0x000ea200000e0000 */
[----:B------:R-:W-:Y:S01]  /*09d0*/  NOP ;  /* 0x0000000000007918 */ /* 0x000fe20000000000 */
[----:B--2---:R-:W-:-:S13]  /*09e0*/  ISETP.NE.AND P0, PT, R2, 0x3, PT ;  /* 0x000000030200780c */ /* 0x004fda0003f05270 */
[----:B------:R-:W-:Y:S05]  /*09f0*/  @P0 BRA `(.L_x_12) ;  /* 0x0000000000300947 */ /* 0x000fea0003800000 */
[----:B-1----:R-:W1:Y:S01]  /*0a00*/  S2UR UR4, SR_CgaCtaId ;  /* 0x00000000000479c3 */ /* 0x002e620000008800 */
[----:B------:R-:W-:Y:S01]  /*0a10*/  UMOV UR6, 0x400 ;  /* 0x0000040000067882 */ /* 0x000fe20000000000 */
[----:B------:R-:W-:Y:S01]  /*0a20*/  UMOV UR5, 0x20 ;  /* 0x0000002000057882 */ /* 0x000fe20000000000 */
[----:B------:R-:W-:Y:S01]  /*0a30*/  ELECT P0, URZ, PT ;  /* 0x0000000000ff782f */ /* 0x000fe20003800000 */
[----:B-1----:R-:W-:Y:S02]  /*0a40*/  ULEA UR6, UR4, UR6, 0x18 ;  /* 0x0000000604067291 */ /* 0x002fe4000f8ec0ff */
[----:B------:R-:W-:-:S04]  /*0a50*/  UIADD3 UR4, UPT, UPT, -UR5, 0x100000, URZ ;  /* 0x0010000005047890 */ /* 0x000fc8000fffe1ff */
[----:B------:R-:W-:Y:S02]  /*0a60*/  USHF.L.U32 UR5, UR4, 0xb, URZ ;  /* 0x0000000b04057899 */ /* 0x000fe400080006ff */
[----:B------:R-:W-:Y:S01]  /*0a70*/  USHF.L.U32 UR4, UR4, 0x1, URZ ;  /* 0x0000000104047899 */ /* 0x000fe200080006ff */
[----:B------:R-:W1:Y:S11]  /*0a80*/  FENCE.VIEW.ASYNC.S ;  /* 0x00000000000073c6 */ /* 0x000e760000000000 */
[----:B-1----:R2:W1:Y:S01]  /*0a90*/  SYNCS.EXCH.64 URZ, [UR6+0x130], UR4 ;  /* 0x0001300406ff75b2 */ /* 0x0024620008000100 */
[----:B------:R2:W1:Y:S02]  /*0aa0*/  SYNCS.EXCH.64 URZ, [UR6+0x138], UR4 ;  /* 0x0001380406ff75b2 */ /* 0x0004640008000100 */
[----:B--2---:R-:W-:Y:S01]  /*0ab0*/  NOP ;  /* 0x0000000000007918 */ /* 0x004fe20000000000 */
.L_x_12:
[----:B------:R-:W2:Y:S01]  /*0ac0*/  SHFL.IDX PT, R2, R93, RZ, 0x1f ;  /* 0x00001fff5d027589 */ /* 0x000ea200000e0000 */
[----:B------:R-:W-:Y:S01]  /*0ad0*/  NOP ;  /* 0x0000000000007918 */ /* 0x000fe20000000000 */
[----:B--2---:R-:W-:-:S13]  /*0ae0*/  ISETP.NE.AND P0, PT, R2, 0x4, PT ;  /* 0x000000040200780c */ /* 0x004fda0003f05270 */
[----:B------:R-:W-:Y:S05]  /*0af0*/  @P0 BRA `(.L_x_13) ;  /* 0x0000000000440947 */ /* 0x000fea0003800000 */
[----:B-1----:R-:W1:Y:S01]  /*0b00*/  S2UR UR6, SR_CgaCtaId ;  /* 0x00000000000679c3 */ /* 0x002e620000008800 */
[----:B------:R-:W-:Y:S01]  /*0b10*/  UMOV UR4, 0x1e0 ;  /* 0x000001e000047882 */ /* 0x000fe20000000000 */
[----:B------:R-:W-:Y:S01]  /*0b20*/  UMOV UR5, 0x400 ;  /* 0x0000040000057882 */ /* 0x000fe20000000000 */
[----:B------:R-:W-:Y:S01]  /*0b30*/  USEL UR4, UR4, 0x1a0, UP3 ;  /* 0x000001a004047887 */ /* 0x000fe20009800000 */
[----:B------:R-:W-:Y:S01]  /*0b40*/  UMOV UR8, 0x1 ;  /* 0x0000000100087882 */ /* 0x000fe20000000000 */
[----:B------:R-:W-:Y:S01]  /*0b50*/  ELECT P0, URZ, PT ;  /* 0x0000000000ff782f */ /* 0x000fe20003800000 */
[----:B------:R-:W-:-:S04]  /*0b60*/  UIADD3 UR8, UPT, UPT, -UR8, 0x100000, URZ ;  /* 0x0010000008087890 */ /* 0x000fc8000fffe1ff */
[----:B------:R-:W-:Y:S02]  /*0b70*/  USHF.L.U32 UR9, UR8, 0xb, URZ ;  /* 0x0000000b08097899 */ /* 0x000fe400080006ff */
[----:B------:R-:W-:Y:S02]  /*0b80*/  USHF.L.U32 UR8, UR8, 0x1, URZ ;  /* 0x0000000108087899 */ /* 0x000fe400080006ff */
[----:B-1----:R-:W-:Y:S02]  /*0b90*/  ULEA UR6, UR6, UR5, 0x18 ;  /* 0x0000000506067291 */ /* 0x002fe4000f8ec0ff */
[----:B------:R-:W-:-:S04]  /*0ba0*/  UIADD3 UR4, UPT, UPT, -UR4, 0x100000, URZ ;  /* 0x0010000004047890 */ /* 0x000fc8000fffe1ff */
[----:B------:R-:W-:Y:S02]  /*0bb0*/  USHF.L.U32 UR5, UR4, 0xb, URZ ;  /* 0x0000000b04057899 */ /* 0x000fe400080006ff */
[----:B------:R-:W-:Y:S01]  /*0bc0*/  USHF.L.U32 UR4, UR4, 0x1, URZ ;  /* 0x0000000104047899 */ /* 0x000fe200080006ff */
[----:B------:R-:W1:Y:S03]  /*0bd0*/  FENCE.VIEW.ASYNC.S ;  /* 0x00000000000073c6 */ /* 0x000e660000000000 */
[----:B-1----:R2:W1:Y:S08]  /*0be0*/  SYNCS.EXCH.64 URZ, [UR6+0x140], UR8 ;  /* 0x0001400806ff75b2 */ /* 0x0024700008000100 */
[----:B------:R2:W1:Y:S02]  /*0bf0*/  SYNCS.EXCH.64 URZ, [UR6+0x148], UR4 ;  /* 0x0001480406ff75b2 */ /* 0x0004640008000100 */
[----:B--2---:R-:W-:Y:S01]  /*0c00*/  NOP ;  /* 0x0000000000007918 */ /* 0x004fe20000000000 */
.L_x_13:
[----:B------:R-:W2:Y:S01]  /*0c10*/  SHFL.IDX PT, R2, R93, RZ, 0x1f ;  /* 0x00001fff5d027589 */ /* 0x000ea200000e0000 */
[----:B------:R-:W-:Y:S01]  /*0c20*/  NOP ;  /* 0x0000000000007918 */ /* 0x000fe20000000000 */
[----:B--2---:R-:W-:-:S13]  /*0c30*/  ISETP.NE.AND P0, PT, R2, 0x5, PT ;  /* 0x000000050200780c */ /* 0x004fda0003f05270 */
[----:B------:R-:W-:Y:S05]  /*0c40*/  @P0 BRA `(.L_x_14) ;  /* 0x0000000000480947 */ /* 0x000fea0003800000 */
[----:B------:R-:W2:Y:S01]  /*0c50*/  S2UR UR5, SR_CgaCtaId ;  /* 0x00000000000579c3 */ /* 0x000ea20000008800 */
[----:B-1----:R-:W-:Y:S01]  /*0c60*/  UMOV UR4, 0x400 ;  /* 0x0000040000047882 */ /* 0x002fe20000000000 */
        /* <DEDUP_REMOVED lines=9> */
[----:B--2---:R-:W-:Y:S01]  /*0d00*/  ULEA UR4, UR5, UR4, 0x18 ;  /* 0x0000000405047291 */ /* 0x004fe2000f8ec0ff */
[----:B------:R-:W1:Y:S11]  /*0d10*/  FENCE.VIEW.ASYNC.S ;  /* 0x00000000000073c6 */ /* 0x000e760000000000 */
[----:B-1----:R2:W1:Y:S01]  /*0d20*/  SYNCS.EXCH.64 URZ, [UR4+0x150], UR8 ;  /* 0x0001500804ff75b2 */ /* 0x0024620008000100 */
[----:B------:R2:W1:Y:S01]  /*0d30*/  SYNCS.EXCH.64 URZ, [UR4+0x160], UR6 ;  /* 0x0001600604ff75b2 */ /* 0x0004620008000100 */
[----:B------:R2:W1:Y:S01]  /*0d40*/  SYNCS.EXCH.64 URZ, [UR4+0x158], UR8 ;  /* 0x0001580804ff75b2 */ /* 0x0004620008000100 */
[----:B------:R2:W1:Y:S02]  /*0d50*/  SYNCS.EXCH.64 URZ, [UR4+0x168], UR6 ;  /* 0x0001680604ff75b2 */ /* 0x0004640008000100 */
[----:B--2---:R-:W-:Y:S01]  /*0d60*/  NOP ;  /* 0x0000000000007918 */ /* 0x004fe20000000000 */
.L_x_14:
[----:B-1----:R-:W1:Y:S01]  /*0d70*/  LDCU UR4, c[0x0][0x36c] ;  /* 0x00006d80ff0477ac */ /* 0x002e620008000800 */
[----:B------:R-:W-:Y:S01]  /*0d80*/  ISETP.NE.OR P3, PT, R0, 0x2, !P3 ;  /* 0x000000020000780c */ /* 0x000fe20005f65670 */
[----:B------:R-:W-:Y:S01]  /*0d90*/  NOP ;  /* 0x0000000000007918 */ /* 0x000fe20000000000 */
[----:B------:R-:W-:Y:S01]  /*0da0*/  LOP3.LUT R2, R90, 0x1f, RZ, 0xc0, !PT ;  /* 0x0000001f5a027812 */ /* 0x000fe200078ec0ff */
[----:B------:R-:W-:Y:S02]  /*0db0*/  UISETP.NE.AND UP4, UPT, UR18, 0x2, UPT ;  /* 0x000000021200788c */ /* 0x000fe4000bf85270 */
[----:B------:R-:W-:Y:S02]  /*0dc0*/  UISETP.NE.AND UP5, UPT, UR18, URZ, UPT ;  /* 0x000000ff1200728c */ /* 0x000fe4000bfa5270 */
[----:B-1----:R-:W-:-:S09]  /*0dd0*/  UISETP.EQ.U32.AND UP6, UPT, UR4, 0x1, UPT ;  /* 0x000000010400788c */ /* 0x002fd2000bfc2070 */
[----:B------:R-:W-:Y:S05]  /*0de0*/  BRA.U !UP6, `(.L_x_15) ;  /* 0x000000010e087547 */ /* 0x000fea000b800000 */
[----:B---34-:R-:W-:Y:S01]  /*0df0*/  UCGABAR_ARV ;  /* 0x00000000000079c7 */ /* 0x018fe20008000000 */
[----:B------:R-:W-:Y:S05]  /*0e00*/  BRA `(.L_x_16) ;  /* 0x0000000000047947 */ /* 0x000fea0003800000 */
.L_x_15:
[----:B---34-:R-:W-:Y:S01]  /*0e10*/  NOP ;  /* 0x0000000000007918 */ /* 0x018fe20000000000 */
.L_x_16:
[----:B------:R-:W1:Y:S01]  /*0e20*/  S2UR UR52, SR_CTAID.X ;  /* 0x00000000003479c3 */ /* 0x000e620000002500 */
[----:B------:R-:W-:-:S05]  /*0e30*/  CS2R.32 R100, SR_CgaSize ;  /* 0x0000000000647805 */ /* 0x000fca0000008a00 */
[----:B------:R-:W-:-:S05]  /*0e40*/  IMAD R100, R100, -0xa0, RZ ;  /* 0xffffff6064647824 */ /* 0x000fca00078e02ff */
[----:B------:R-:W-:-:S14]  /*0e50*/  R2UR UR5, R100 ;  /* 0x00000000640572ca */ /* 0x000fdc00000e0000 */
[----:B------:R-:W2:Y:S01]  /*0e60*/  LDCU UR5, c[0x0][UR5+0x2b0] ;  /* 0x00005600050577ac */ /* 0x000ea20008000800 */
[----:B------:R-:W-:-:S05]  /*0e70*/  CS2R.32 R100, SR_CgaSize ;  /* 0x0000000000647805 */ /* 0x000fca0000008a00 */
[----:B------:R-:W-:-:S05]  /*0e80*/  IMAD R100, R100, -0xa0, RZ ;  /* 0xffffff6064647824 */ /* 0x000fca00078e02ff */
[----:B------:R-:W-:-:S14]  /*0e90*/  R2UR UR4, R100 ;  /* 0x00000000640472ca */ /* 0x000fdc00000e0000 */
[----:B------:R-:W3:Y:S01]  /*0ea0*/  LDCU UR4, c[0x0][UR4+0x2b4] ;  /* 0x00005680040477ac */ /* 0x000ee20008000800 */
[----:B------:R-:W4:Y:S01]  /*0eb0*/  S2UR UR24, SR_CTAID.Y ;  /* 0x00000000001879c3 */ /* 0x000f220000002600 */
[----:B------:R-:W-:-:S05]  /*0ec0*/  CS2R.32 R100, SR_CgaSize ;  /* 0x0000000000647805 */ /* 0x000fca0000008a00 */
[----:B------:R-:W-:-:S05]  /*0ed0*/  IMAD R100, R100, -0xa0, RZ ;  /* 0xffffff6064647824 */ /* 0x000fca00078e02ff */
[----:B------:R-:W-:-:S14]  /*0ee0*/  R2UR UR7, R100 ;  /* 0x00000000640772ca */ /* 0x000fdc00000e0000 */
[----:B------:R-:W3:Y:S01]  /*0ef0*/  LDCU UR7, c[0x0][UR7+0x2a0] ;  /* 0x00005400070777ac */ /* 0x000ee20008000800 */
[----:B------:R-:W-:-:S05]  /*0f00*/  CS2R.32 R100, SR_CgaSize ;  /* 0x0000000000647805 */ /* 0x000fca0000008a00 */
[----:B------:R-:W-:-:S05]  /*0f10*/  IMAD R100, R100, -0xa0, RZ ;  /* 0xffffff6064647824 */ /* 0x000fca00078e02ff */
[----:B------:R-:W-:-:S14]  /*0f20*/  R2UR UR8, R100 ;  /* 0x00000000640872ca */ /* 0x000fdc00000e0000 */
[----:B------:R-:W3:Y:S01]  /*0f30*/  LDCU UR8, c[0x0][UR8+0x2a4] ;  /* 0x00005480080877ac */ /* 0x000ee20008000800 */
[----:B------:R-:W3:Y:S01]  /*0f40*/  S2UR UR9, SR_CgaCtaId ;  /* 0x00000000000979c3 */ /* 0x000ee20000008800 */
[----:B------:R-:W3:Y:S01]  /*0f50*/  LDCU UR19, c[0x0][0xc24] ;  /* 0x00018480ff1377ac */ /* 0x000ee20008000800 */
[----:B------:R-:W3:Y:S01]  /*0f60*/  LDCU UR39, c[0x0][0xc24] ;  /* 0x00018480ff2777ac */ /* 0x000ee20008000800 */
[----:B-1----:R-:W-:Y:S01]  /*0f70*/  I2FP.F32.U32 R3, UR52 ;  /* 0x0000003400037c45 */ /* 0x002fe20008201000 */
[----:B------:R-:W1:Y:S04]  /*0f80*/  LDCU UR22, c[0x0][0xc30] ;  /* 0x00018600ff1677ac */ /* 0x000e680008000800 */
[----:B--2---:R-:W-:Y:S01]  /*0f90*/  FMUL R3, R3, UR5 ;  /* 0x0000000503037c20 */ /* 0x004fe20008400000 */
[----:B----4-:R-:W-:-:S05]  /*0fa0*/  I2FP.F32.U32 R0, UR24 ;  /* 0x0000001800007c45 */ /* 0x010fca0008201000 */
[----:B------:R-:W2:Y:S01]  /*0fb0*/  F2I.U32.TRUNC.NTZ R3, R3 ;  /* 0x0000000300037305 */ /* 0x000ea2000020f000 */
[----:B---3--:R-:W-:Y:S01]  /*0fc0*/  FMUL R0, R0, UR4 ;  /* 0x0000000400007c20 */ /* 0x008fe20008400000 */
[----:B------:R-:W-:-:S06]  /*0fd0*/  USHF.L.U32 UR45, UR9, 0xc, URZ ;  /* 0x0000000c092d7899 */ /* 0x000fcc00080006ff */
[----:B------:R-:W3:Y:S01]  /*0fe0*/  F2I.U32.TRUNC.NTZ R0, R0 ;  /* 0x0000000000007305 */ /* 0x000ee2000020f000 */
[----:B------:R-:W-:Y:S01]  /*0ff0*/  ULOP3.LUT UR45, UR45, 0x1000, URZ, 0xc0, !UPT ;  /* 0x000010002d2d7892 */ /* 0x000fe2000f8ec0ff */
[----:B--2---:R-:W-:Y:S02]  /*1000*/  R2UR UR4, R3 ;  /* 0x00000000030472ca */ /* 0x004fe400000e0000 */
[----:B---3--:R-:W-:Y:S02]  /*1010*/  R2UR UR6, R0 ;  /* 0x00000000000672ca */ /* 0x008fe400000e0000 */
[----:B------:R-:W-:-:S09]  /*1020*/  PRMT R0, RZ, 0x7610, R0 ;  /* 0x00007610ff007816 */ /* 0x000fd20000000000 */
[----:B------:R-:W-:-:S04]  /*1030*/  UIADD3 UR5, UPT, UPT, -UR4, URZ, URZ ;  /* 0x000000ff04057290 */ /* 0x000fc8000fffe1ff */
[----:B------:R-:W-:Y:S02]  /*1040*/  UIMAD UR5, UR7, UR5, UR52 ;  /* 0x00000005070572a4 */ /* 0x000fe4000f8e0234 */
[----:B------:R-:W-:-:S04]  /*1050*/  UIADD3 UR4, UPT, UPT, -UR6, URZ, URZ ;  /* 0x000000ff06047290 */ /* 0x000fc8000fffe1ff */
[----:B------:R-:W-:Y:S01]  /*1060*/  IMAD.U32 R100, RZ, RZ, UR5 ;  /* 0x00000005ff647e24 */ /* 0x000fe2000f8e00ff */
[----:B------:R-:W-:-:S06]  /*1070*/  UIMAD UR4, UR8, UR4, UR24 ;  /* 0x00000004080472a4 */ /* 0x000fcc000f8e0218 */
[----:B------:R-:W-:Y:S01]  /*1080*/  IMAD.U32 R99, RZ, RZ, UR4 ;  /* 0x00000004ff637e24 */ /* 0x000fe2000f8e00ff */
[----:B-1----:R-:W-:Y:S06]  /*1090*/  BRA.U UP5, `(.L_x_17) ;  /* 0x00000001052c7547 */ /* 0x002fec000b800000 */
[----:B------:R-:W-:Y:S02]  /*10a0*/  R2UR UR4, R99 ;  /* 0x00000000630472ca */ /* 0x000fe400000e0000 */
[----:B------:R-:W-:-:S11]  /*10b0*/  R2UR UR6, R100 ;  /* 0x00000000640672ca */ /* 0x000fd600000e0000 */
[----:B------:R-:W-:-:S04]  /*10c0*/  UISETP.NE.AND UP0, UPT, UR4, URZ, UPT ;  /* 0x000000ff0400728c */ /* 0x000fc8000bf05270 */
[----:B------:R-:W-:-:S04]  /*10d0*/  UISETP.EQ.OR UP0, UPT, UR6, URZ, !UP0 ;  /* 0x000000ff0600728c */ /* 0x000fc8000c702670 */
[----:B------:R-:W-:Y:S02]  /*10e0*/  USEL UR5, URZ, 0x1, !UP0 ;  /* 0x00000001ff057887 */ /* 0x000fe4000c000000 */
[----:B------:R-:W-:-:S04]  /*10f0*/  UISETP.NE.AND UP0, UPT, UR4, URZ, UPT ;  /* 0x000000ff0400728c */ /* 0x000fc8000bf05270 */
[----:B------:R-:W-:Y:S02]  /*1100*/  USEL UR4, URZ, 0x2, UP0 ;  /* 0x00000002ff047887 */ /* 0x000fe40008000000 */
[----:B------:R-:W-:-:S04]  /*1110*/  UISETP.NE.AND UP0, UPT, UR6, 0x1, UPT ;  /* 0x000000010600788c */ /* 0x000fc8000bf05270 */
[----:B------:R-:W-:-:S04]  /*1120*/  USEL UR4, UR4, 0x2, UP0 ;  /* 0x0000000204047887 */ /* 0x000fc80008000000 */
[----:B------:R-:W-:-:S06]  /*1130*/  UIADD3 UR4, UPT, UPT, UR5, UR4, URZ ;  /* 0x0000000405047290 */ /* 0x000fcc000fffe0ff */
[----:B------:R-:W-:-:S07]  /*1140*/  IMAD.U32 R0, RZ, RZ, UR4 ;  /* 0x00000004ff007e24 */ /* 0x000fce000f8e00ff */
.L_x_17:
[----:B------:R-:W1:Y:S01]  /*1150*/  S2UR UR50, SR_CTAID.Z ;  /* 0x00000000003279c3 */ /* 0x000e620000002700 */
[----:B------:R-:W-:-:S09]  /*1160*/  UISETP.GE.AND UP0, UPT, UR19, 0x1, UPT ;  /* 0x000000011300788c */ /* 0x000fd2000bf06270 */
[----:B------:R-:W-:Y:S05]  /*1170*/  BRA.U !UP0, `(.L_x_18) ;  /* 0x0000000108d47547 */ /* 0x000fea000b800000 */
[----:B------:R-:W2:Y:S01]  /*1180*/  LDCU.128 UR12, c[0x0][0xc10] ;  /* 0x00018200ff0c77ac */ /* 0x000ea20008000c00 */
[----:B------:R-:W3:Y:S01]  /*1190*/  LDCU UR20, c[0x0][0xc0c] ;  /* 0x00018180ff1477ac */ /* 0x000ee20008000800 */
[----:B------:R-:W4:Y:S01]  /*11a0*/  LDCU UR6, c[0x0][0x370] ;  /* 0x00006e00ff0677ac */ /* 0x000f220008000800 */
[----:B------:R-:W1:Y:S01]  /*11b0*/  LDCU UR7, c[0x0][0x374] ;  /* 0x00006e80ff0777ac */ /* 0x000e620008000800 */
[----:B------:R-:W1:Y:S01]  /*11c0*/  LDCU UR21, c[0x0][0xc20] ;  /* 0x00018400ff1577ac */ /* 0x000e620008000800 */
[----:B--2---:R-:W-:Y:S02]  /*11d0*/  UIMAD.WIDE.U32 UR4, UR52, UR12, URZ ;  /* 0x0000000c340472a5 */ /* 0x004fe4000f8e00ff */
[----:B---3--:R-:W-:Y:S01]  /*11e0*/  UISETP.NE.AND UP0, UPT, UR20, 0x1, UPT ;  /* 0x000000011400788c */ /* 0x008fe2000bf05270 */
[----:B------:R-:W2:Y:S01]  /*11f0*/  LDCU.64 UR8, c[0x0][0xc28] ;  /* 0x00018500ff0877ac */ /* 0x000ea20008000a00 */
[----:B----4-:R-:W-:-:S03]  /*1200*/  UIMAD.WIDE.U32 UR10, UR6, UR12, URZ ;  /* 0x0000000c060a72a5 */ /* 0x010fc6000f8e00ff */
[----:B------:R-:W-:Y:S01]  /*1210*/  UMOV UR4, UR5 ;  /* 0x0000000500047c82 */ /* 0x000fe20008000000 */
[----:B------:R-:W-:Y:S02]  /*1220*/  UISETP.NE.AND UP2, UPT, UR19, 0x1, UPT ;  /* 0x000000011300788c */ /* 0x000fe4000bf45270 */
[----:B------:R-:W-:Y:S01]  /*1230*/  USHF.R.U32.HI UR4, URZ, UR13, UR4 ;  /* 0x0000000dff047299 */ /* 0x000fe20008011604 */
[----:B------:R-:W-:Y:S01]  /*1240*/  UMOV UR10, UR11 ;  /* 0x0000000b000a7c82 */ /* 0x000fe20008000000 */
[----:B------:R-:W-:Y:S02]  /*1250*/  UIMAD.WIDE.U32 UR16, UR24, UR15, URZ ;  /* 0x0000000f181072a5 */ /* 0x000fe4000f8e00ff */
[----:B------:R-:W-:Y:S02]  /*1260*/  USEL UR5, UR52, UR4, !UP0 ;  /* 0x0000000434057287 */ /* 0x000fe4000c000000 */
[----:B------:R-:W-:Y:S02]  /*1270*/  @UP0 USHF.R.U32.HI UR6, URZ, UR13, UR10 ;  /* 0x0000000dff060299 */ /* 0x000fe4000801160a */
[----:B------:R-:W-:-:S02]  /*1280*/  UISETP.NE.AND UP0, UPT, UR14, 0x1, UPT ;  /* 0x000000010e00788c */ /* 0x000fc4000bf05270 */
[----:B-1----:R-:W-:Y:S02]  /*1290*/  UIMAD.WIDE.U32 UR10, UR7, UR15, URZ ;  /* 0x0000000f070a72a5 */ /* 0x002fe4000f8e00ff */
[----:B--2---:R-:W-:Y:S01]  /*12a0*/  UIMAD.WIDE.U32 UR12, UR6, UR8, URZ ;  /* 0x00000008060c72a5 */ /* 0x004fe2000f8e00ff */
[----:B------:R-:W-:Y:S02]  /*12b0*/  UMOV UR4, UR17 ;  /* 0x0000001100047c82 */ /* 0x000fe40008000000 */
[----:B------:R-:W-:Y:S02]  /*12c0*/  USHF.R.U32.HI UR4, URZ, UR21, UR4 ;  /* 0x00000015ff047299 */ /* 0x000fe40008011604 */
[----:B------:R-:W-:Y:S02]  /*12d0*/  UMOV UR10, UR11 ;  /* 0x0000000b000a7c82 */ /* 0x000fe40008000000 */
[----:B------:R-:W-:Y:S01]  /*12e0*/  UMOV UR12, UR13 ;  /* 0x0000000d000c7c82 */ /* 0x000fe20008000000 */
[----:B------:R-:W-:-:S02]  /*12f0*/  @UP0 USHF.R.U32.HI UR7, URZ, UR21, UR10 ;  /* 0x00000015ff070299 */ /* 0x000fc4000801160a */
[----:B------:R-:W-:Y:S02]  /*1300*/  USEL UR4, UR24, UR4, !UP0 ;  /* 0x0000000418047287 */ /* 0x000fe4000c000000 */
[----:B------:R-:W-:Y:S02]  /*1310*/  UIMAD.WIDE.U32 UR10, UR7, UR8, URZ ;  /* 0x00000008070a72a5 */ /* 0x000fe4000f8e00ff */
[----:B------:R-:W-:Y:S02]  /*1320*/  @UP2 USHF.R.U32.HI UR6, URZ, UR9, UR12 ;  /* 0x00000009ff062299 */ /* 0x000fe4000801160c */
[----:B------:R-:W-:-:S03]  /*1330*/  UIMAD.WIDE.U32 UR12, UR4, UR8, URZ ;  /* 0x00000008040c72a5 */ /* 0x000fc6000f8e00ff */
[----:B------:R-:W-:Y:S02]  /*1340*/  UMOV UR10, UR11 ;  /* 0x0000000b000a7c82 */ /* 0x000fe40008000000 */
[----:B------:R-:W-:Y:S02]  /*1350*/  @UP2 USHF.R.U32.HI UR7, URZ, UR9, UR10 ;  /* 0x00000009ff072299 */ /* 0x000fe4000801160a */
[----:B------:R-:W-:Y:S02]  /*1360*/  UIMAD UR10, UR6, UR19, URZ ;  /* 0x00000013060a72a4 */ /* 0x000fe4000f8e02ff */
[----:B------:R-:W-:-:S04]  /*1370*/  UIMAD UR7, UR7, UR19, URZ ;  /* 0x00000013070772a4 */ /* 0x000fc8000f8e02ff */
[----:B------:R-:W-:-:S03]  /*1380*/  UISETP.GE.AND UP0, UPT, UR4, UR7, UPT ;  /* 0x000000070400728c */ /* 0x000fc6000bf06270 */
[----:B------:R-:W-:Y:S01]  /*1390*/  UMOV UR7, UR13 ;  /* 0x0000000d00077c82 */ /* 0x000fe20008000000 */
[----:B------:R-:W-:Y:S02]  /*13a0*/  UISETP.GE.OR UP0, UPT, UR5, UR10, UP0 ;  /* 0x0000000a0500728c */ /* 0x000fe40008706670 */
[----:B------:R-:W-:Y:S02]  /*13b0*/  UIMAD.WIDE.U32 UR10, UR5, UR8, URZ ;  /* 0x00000008050a72a5 */ /* 0x000fe4000f8e00ff */
[----:B------:R-:W-:Y:S02]  /*13c0*/  USHF.R.U32.HI UR7, URZ, UR9, UR7 ;  /* 0x00000009ff077299 */ /* 0x000fe40008011607 */
[----:B------:R-:W-:Y:S02]  /*13d0*/  UIADD3 UR10, UPT, UPT, -UR4, URZ, URZ ;  /* 0x000000ff040a7290 */ /* 0x000fe4000fffe1ff */
[----:B------:R-:W-:Y:S02]  /*13e0*/  USEL UR7, UR4, UR7, !UP2 ;  /* 0x0000000704077287 */ /* 0x000fe4000d000000 */
[----:B------:R-:W-:Y:S01]  /*13f0*/  UIMAD UR10, UR14, UR10, UR24 ;  /* 0x0000000a0e0a72a4 */ /* 0x000fe2000f8e0218 */
[----:B------:R-:W-:Y:S01]  /*1400*/  @!UP0 UMOV UR8, UR11 ;  /* 0x0000000b00088c82 */ /* 0x000fe20008000000 */
[----:B------:R-:W-:-:S02]  /*1410*/  UIADD3 UR11, UPT, UPT, -UR5, URZ, URZ ;  /* 0x000000ff050b7290 */ /* 0x000fc4000fffe1ff */
[----:B------:R-:W-:Y:S02]  /*1420*/  @!UP0 USHF.R.U32.HI UR8, URZ, UR9, UR8 ;  /* 0x00000009ff088299 */ /* 0x000fe40008011608 */
[----:B------:R-:W-:Y:S02]  /*1430*/  UIADD3 UR9, UPT, UPT, -UR7, URZ, URZ ;  /* 0x000000ff07097290 */ /* 0x000fe4000fffe1ff */
[----:B------:R-:W-:Y:S02]  /*1440*/  @!UP0 USEL UR8, UR5, UR8, !UP2 ;  /* 0x0000000805088287 */ /* 0x000fe4000d000000 */
[----:B------:R-:W-:Y:S02]  /*1450*/  UIMAD UR9, UR19, UR9, UR4 ;  /* 0x00000009130972a4 */ /* 0x000fe4000f8e0204 */
[----:B------:R-:W-:Y:S02]  /*1460*/  @!UP0 UIADD3 UR7, UPT, UPT, UR7, -UR8, URZ ;  /* 0x8000000807078290 */ /* 0x000fe4000fffe0ff */
[----:B------:R-:W-:-:S02]  /*1470*/  @!UP0 UIMAD UR6, UR9, UR6, UR8 ;  /* 0x00000006090682a4 */ /* 0x000fc4000f8e0208 */
[----:B------:R-:W-:Y:S02]  /*1480*/  @!UP0 UIMAD UR4, UR7, UR19, UR5 ;  /* 0x00000013070482a4 */ /* 0x000fe4000f8e0205 */
[----:B------:R-:W-:Y:S02]  /*1490*/  UIMAD UR52, UR20, UR11, UR52 ;  /* 0x0000000b143472a4 */ /* 0x000fe4000f8e0234 */
[----:B------:R-:W-:Y:S01]  /*14a0*/  UIMAD UR24, UR4, UR14, UR10 ;  /* 0x0000000e041872a4 */ /* 0x000fe2000f8e020a */
[----:B------:R-:W-:Y:S02]  /*14b0*/  @!UP0 UMOV UR5, UR6 ;  /* 0x0000000600058c82 */ /* 0x000fe40008000000 */
[----:B------:R-:W-:-:S12]  /*14c0*/  UIMAD UR52, UR5, UR20, UR52 ;  /* 0x00000014053472a4 */ /* 0x000fd8000f8e0234 */
.L_x_18:
[----:B------:R-:W-:-:S09]  /*14d0*/  UISETP.NE.AND UP0, UPT, UR22, 0x1, UPT ;  /* 0x000000011600788c */ /* 0x000fd2000bf05270 */
[----:B------:R-:W-:Y:S05]  /*14e0*/  BRA.U UP0, `(.L_x_19) ;  /* 0x0000000100407547 */ /* 0x000fea000b800000 */
[----:B------:R-:W2:Y:S01]  /*14f0*/  LDCU.128 UR8, c[0x0][0xc10] ;  /* 0x00018200ff0877ac */ /* 0x000ea20008000c00 */
[----:B------:R-:W3:Y:S01]  /*1500*/  LDCU UR12, c[0x0][0xc0c] ;  /* 0x00018180ff0c77ac */ /* 0x000ee20008000800 */
[----:B------:R-:W4:Y:S01]  /*1510*/  LDCU UR13, c[0x0][0xc20] ;  /* 0x00018400ff0d77ac */ /* 0x000f220008000800 */
[----:B--2---:R-:W-:Y:S02]  /*1520*/  UIMAD.WIDE.U32 UR4, UR52, UR8, URZ ;  /* 0x00000008340472a5 */ /* 0x004fe4000f8e00ff */
[----:B------:R-:W-:Y:S02]  /*1530*/  UIMAD.WIDE.U32 UR6, UR24, UR11, URZ ;  /* 0x0000000b180672a5 */ /* 0x000fe4000f8e00ff */
[----:B---3--:R-:W-:Y:S02]  /*1540*/  UISETP.NE.AND UP0, UPT, UR12, 0x1, UPT ;  /* 0x000000010c00788c */ /* 0x008fe4000bf05270 */
[----:B------:R-:W-:-:S03]  /*1550*/  USHF.R.U32.HI UR5, URZ, UR9, UR5 ;  /* 0x00000009ff057299 */ /* 0x000fc60008011605 */
[----:B------:R-:W-:Y:S01]  /*1560*/  UMOV UR4, UR7 ;  /* 0x0000000700047c82 */ /* 0x000fe20008000000 */
[----:B------:R-:W-:Y:S02]  /*1570*/  USEL UR5, UR52, UR5, !UP0 ;  /* 0x0000000534057287 */ /* 0x000fe4000c000000 */
[----:B------:R-:W-:Y:S02]  /*1580*/  UISETP.NE.AND UP0, UPT, UR10, 0x1, UPT ;  /* 0x000000010a00788c */ /* 0x000fe4000bf05270 */
[----:B----4-:R-:W-:-:S04]  /*1590*/  USHF.R.U32.HI UR4, URZ, UR13, UR4 ;  /* 0x0000000dff047299 */ /* 0x010fc80008011604 */
[----:B------:R-:W-:-:S04]  /*15a0*/  USEL UR4, UR24, UR4, !UP0 ;  /* 0x0000000418047287 */ /* 0x000fc8000c000000 */
[----:B------:R-:W-:Y:S02]  /*15b0*/  UIADD3 UR6, UPT, UPT, UR5, -UR4, URZ ;  /* 0x8000000405067290 */ /* 0x000fe4000fffe0ff */
[----:B------:R-:W-:Y:S02]  /*15c0*/  UIADD3 UR4, UPT, UPT, -UR5, UR4, URZ ;  /* 0x0000000405047290 */ /* 0x000fe4000fffe1ff */
[----:B------:R-:W-:Y:S02]  /*15d0*/  UIMAD UR24, UR6, UR10, UR24 ;  /* 0x0000000a061872a4 */ /* 0x000fe4000f8e0218 */
[----:B------:R-:W-:-:S12]  /*15e0*/  UIMAD UR52, UR4, UR12, UR52 ;  /* 0x0000000c043472a4 */ /* 0x000fd8000f8e0234 */
.L_x_19:
[----:B------:R-:W-:Y:S01]  /*15f0*/  UISETP.NE.AND UP0, UPT, UR18, 0x2, UPT ;  /* 0x000000021200788c */ /* 0x000fe2000bf05270 */
[----:B------:R-:W-:Y:S09]  /*1600*/  BRA.U !UP6, `(.L_x_20) ;  /* 0x000000010e0c7547 */ /* 0x000ff2000b800000 */
[----:B------:R-:W-:Y:S01]  /*1610*/  UCGABAR_WAIT ;  /* 0x0000000000007dc7 */ /* 0x000fe20008000000 */
[----:B------:R-:W-:Y:S01]  /*1620*/  CCTL.IVALL ;  /* 0x00000000ff00798f */ /* 0x000fe20002000000 */
[----:B------:R-:W-:Y:S05]  /*1630*/  BRA `(.L_x_21) ;  /* 0x0000000000047947 */ /* 0x000fea0003800000 */
.L_x_20:
[----:B------:R-:W-:Y:S06]  /*1640*/  BAR.SYNC.DEFER_BLOCKING 0x0 ;  /* 0x0000000000007b1d */ /* 0x000fec0000010000 */
.L_x_21:
[----:B------:R-:W-:Y:S05]  /*1650*/  BRA.U UP0, `(.L_x_22) ;  /* 0x0000002100207547 */ /* 0x000fea000b800000 */
[----:B------:R-:W2:Y:S01]  /*1660*/  LDCU UR5, c[0x0][0x388] ;  /* 0x00007100ff0577ac */ /* 0x000ea20008000800 */
[----:B------:R-:W3:Y:S01]  /*1670*/  S2UR UR9, SR_CgaCtaId ;  /* 0x00000000000979c3 */ /* 0x000ee20000008800 */
[----:B------:R-:W-:Y:S01]  /*1680*/  PLOP3.LUT P1, PT, PT, PT, UP3, 0x80, 0x8 ;  /* 0x000000000008781c */ /* 0x000fe20003f2f038 */
[----:B------:R-:W-:Y:S01]  /*1690*/  IMAD.MOV.U32 R3, RZ, RZ, 0x1 ;  /* 0x00000001ff037424 */ /* 0x000fe200078e00ff */
[----:B------:R-:W4:Y:S01]  /*16a0*/  LDCU UR8, c[0x0][0x38c] ;  /* 0x00007180ff0877ac */ /* 0x000f220008000800 */
[----:B------:R-:W-:Y:S01]  /*16b0*/  ISETP.EQ.OR P2, PT, R2, RZ, P3 ;  /* 0x000000ff0200720c */ /* 0x000fe20001f42670 */
[----:B------:R-:W-:Y:S01]  /*16c0*/  IMAD.MOV.U32 R2, RZ, RZ, RZ ;  /* 0x000000ffff027224 */ /* 0x000fe200078e00ff */
[----:B------:R-:W-:Y:S01]  /*16d0*/  PLOP3.LUT P1, PT, P1, PT, PT, 0x8, 0x80 ;  /* 0x000000000080781c */ /* 0x000fe20000f2e170 */
[----:B------:R-:W1:Y:S01]  /*16e0*/  LDCU.64 UR6, c[0x0][0x390] ;  /* 0x00007200ff0677ac */ /* 0x000e620008000a00 */
[----:B------:R-:W-:Y:S01]  /*16f0*/  UMOV UR29, 0x400 ;  /* 0x00000400001d7882 */ /* 0x000fe20000000000 */
[----:B------:R-:W-:-:S02]  /*1700*/  UISETP.NE.AND UP1, UPT, UR18, URZ, UPT ;  /* 0x000000ff1200728c */ /* 0x000fc4000bf25270 */
[----:B------:R-:W-:Y:S01]  /*1710*/  USEL UR37, URZ, 0x1, UP4 ;  /* 0x00000001ff257887 */ /* 0x000fe2000a000000 */
[----:B------:R-:W1:Y:S01]  /*1720*/  LDCU UR55, c[0x0][0x370] ;  /* 0x00006e00ff3777ac */ /* 0x000e620008000800 */
[----:B--2---:R-:W-:Y:S01]  /*1730*/  UIADD3 UR5, UPT, UPT, UR5, 0x3f, URZ ;  /* 0x0000003f05057890 */ /* 0x004fe2000fffe0ff */
[----:B------:R-:W2:Y:S03]  /*1740*/  LDCU.64 UR42, c[0x0][0x348] ;  /* 0x00006900ff2a77ac */ /* 0x000ea60008000a00 */
[----:B------:R-:W-:Y:S02]  /*1750*/  USHF.R.S32.HI UR4, URZ, 0x1f, UR5 ;  /* 0x0000001fff047899 */ /* 0x000fe40008011405 */
[----:B---3--:R-:W-:Y:S02]  /*1760*/  ULEA UR29, UR9, UR29, 0x18 ;  /* 0x0000001d091d7291 */ /* 0x008fe4000f8ec0ff */
[----:B------:R-:W-:-:S02]  /*1770*/  ULEA.HI UR4, UR4, UR5, URZ, 0x6 ;  /* 0x0000000504047291 */ /* 0x000fc4000f8f30ff */
[----:B------:R-:W-:Y:S02]  /*1780*/  USHF.L.U32 UR5, UR9, 0x6, URZ ;  /* 0x0000000609057899 */ /* 0x000fe400080006ff */
[----:B------:R-:W-:Y:S02]  /*1790*/  USHF.R.S32.HI UR4, URZ, 0x6, UR4 ;  /* 0x00000006ff047899 */ /* 0x000fe40008011404 */
[----:B------:R-:W-:Y:S02]  /*17a0*/  ULOP3.LUT UR58, UR5, 0x40, URZ, 0xe2, !UPT ;  /* 0x00000040053a7892 */ /* 0x000fe4000f8ee2ff */
[----:B----4-:R-:W-:Y:S01]  /*17b0*/  UIMAD UR4, UR4, UR8, URZ ;  /* 0x00000008040472a4 */ /* 0x010fe2000f8e02ff */
[----:B------:R-:W3:Y:S03]  /*17c0*/  LDCU UR54, c[0x0][0x374] ;  /* 0x00006e80ff3677ac */ /* 0x000ee60008000800 */
[----:B-1----:R-:W-:-:S02]  /*17d0*/  UIMAD UR4, UR4, UR6, URZ ;  /* 0x00000006040472a4 */ /* 0x002fc4000f8e02ff */
[----:B------:R-:W-:Y:S02]  /*17e0*/  USEL UR37, UR37, 0x2, UP1 ;  /* 0x0000000225257887 */ /* 0x000fe40008800000 */
[----:B------:R-:W-:Y:S02]  /*17f0*/  UIMAD UR56, UR4, UR7, URZ ;  /* 0x00000007043872a4 */ /* 0x000fe4000f8e02ff */
[----:B------:R-:W-:Y:S02]  /*1800*/  UIADD3 UR44, UPT, UPT, UR29, 0x15400, UR45 ;  /* 0x000154001d2c7890 */ /* 0x000fe4000fffe02d */
[----:B------:R-:W-:Y:S02]  /*1810*/  UISETP.NE.AND UP2, UPT, UR56, URZ, UPT ;  /* 0x000000ff3800728c */ /* 0x000fe4000bf45270 */
[----:B------:R-:W-:Y:S01]  /*1820*/  UISETP.LT.U32.AND UP0, UPT, UR56, 0x11, UPT ;  /* 0x000000113800788c */ /* 0x000fe2000bf01070 */
[----:B------:R-:W-:Y:S01]  /*1830*/  UMOV UR30, URZ ;  /* 0x000000ff001e7c82 */ /* 0x000fe20008000000 */
[----:B------:R-:W-:-:S02]  /*1840*/  UMOV UR31, URZ ;  /* 0x000000ff001f7c82 */ /* 0x000fc40008000000 */
[----:B------:R-:W-:Y:S01]  /*1850*/  USEL UR4, UR56, 0x11, UP0 ;  /* 0x0000001138047887 */ /* 0x000fe20008000000 */
[----:B------:R-:W-:-:S03]  /*1860*/  UMOV UR38, URZ ;  /* 0x000000ff00267c82 */ /* 0x000fc60008000000 */
[----:B------:R-:W-:Y:S02]  /*1870*/  UIADD3 UR5, UPT, UPT, UR4, -0x1, URZ ;  /* 0xffffffff04057890 */ /* 0x000fe4000fffe0ff */
[----:B------:R-:W-:Y:S02]  /*1880*/  @!UP2 UIADD3 UR5, UPT, UPT, UR4, URZ, URZ ;  /* 0x000000ff0405a290 */ /* 0x000fe4000fffe0ff */
[----:B------:R-:W-:Y:S02]  /*1890*/  UIADD3 UR53, UPT, UPT, UR56, -UR4, URZ ;  /* 0x8000000438357290 */ /* 0x000fe4000fffe0ff */
[----:B--23--:R-:W-:-:S12]  /*18a0*/  UIADD3 UR57, UPT, UPT, UR5, 0x1, URZ ;  /* 0x0000000105397890 */ /* 0x00cfd8000fffe0ff */
.L_x_40:
[----:B------:R-:W-:Y:S01]  /*18b0*/  ULEA UR4, UR30, UR29, 0x3 ;  /* 0x0000001d1e047291 */ /* 0x000fe2000f8e18ff */
[----:B------:R-:W-:Y:S01]  /*18c0*/  SHF.L.U32 R0, R3, 0x1f, RZ ;  /* 0x0000001f03007819 */ /* 0x000fe200000006ff */
[----:B------:R-:W-:Y:S02]  /*18d0*/  UISETP.NE.AND UP0, UPT, UR56, URZ, UPT ;  /* 0x000000ff3800728c */ /* 0x000fe4000bf05270 */
[----:B------:R-:W-:Y:S02]  /*18e0*/  USHF.L.U32 UR46, UR52, 0x6, URZ ;  /* 0x00000006342e7899 */ /* 0x000fe400080006ff */
[----:B------:R-:W-:Y:S01]  /*18f0*/  ULEA UR19, UR24, UR58, 0x7 ;  /* 0x0000003a18137291 */ /* 0x000fe2000f8e38ff */
[----:B------:R-:W-:Y:S02]  /*1900*/  UMOV UR26, URZ ;  /* 0x000000ff001a7c82 */ /* 0x000fe40008000000 */
[----:B------:R1:W2:Y:S01]  /*1910*/  SYNCS.PHASECHK.TRANS64.TRYWAIT P0, [UR4+0x88], R0 ;  /* 0x00008800ff0075a7 */ /* 0x0002a20008001104 */
[----:B------:R-:W-:Y:S01]  /*1920*/  UMOV UR22, URZ ;  /* 0x000000ff00167c82 */ /* 0x000fe20008000000 */
[----:B------:R-:W-:Y:S01]  /*1930*/  UMOV UR21, URZ ;  /* 0x000000ff00157c82 */ /* 0x000fe20008000000 */
[----:B------:R-:W-:Y:S01]  /*1940*/  UMOV UR20, URZ ;  /* 0x000000ff00147c82 */ /* 0x000fe20008000000 */
[----:B------:R-:W-:Y:S05]  /*1950*/  BRA.U !UP0, `(.L_x_23) ;  /* 0x0000000508a47547 */ /* 0x000fea000b800000 */
[----:B------:R-:W3:Y:S01]  /*1960*/  LDCU.128 UR12, c[0x0][0x480] ;  /* 0x00009000ff0c77ac */ /* 0x000ee20008000c00 */
[----:B------:R-:W4:Y:S01]  /*1970*/  LDCU.128 UR8, c[0x0][0x490] ;  /* 0x00009200ff0877ac */ /* 0x000f220008000c00 */
[----:B------:R-:W1:Y:S01]  /*1980*/  LDCU.64 UR20, c[0x0][0x4c0] ;  /* 0x00009800ff1477ac */ /* 0x000e620008000a00 */
[----:B------:R-:W1:Y:S01]  /*1990*/  LDCU.64 UR16, c[0x0][0x4f0] ;  /* 0x00009e00ff1077ac */ /* 0x000e620008000a00 */
[----:B------:R-:W1:Y:S01]  /*19a0*/  LDCU UR18, c[0x0][0x4c8] ;  /* 0x00009900ff1277ac */ /* 0x000e620008000800 */
[----:B---3--:R-:W-:Y:S02]  /*19b0*/  UIMAD.WIDE.U32 UR4, UR46, UR13, URZ ;  /* 0x0000000d2e0472a5 */ /* 0x008fe4000f8e00ff */
[----:B------:R-:W-:Y:S02]  /*19c0*/  UISETP.NE.AND UP0, UPT, UR12, 0x1, UPT ;  /* 0x000000010c00788c */ /* 0x000fe4000bf05270 */
[----:B------:R-:W-:Y:S01]  /*19d0*/  USHF.R.U32.HI UR5, URZ, UR14, UR5 ;  /* 0x0000000eff057299 */ /* 0x000fe20008011605 */
[----:B------:R-:W3:Y:S03]  /*19e0*/  LDCU UR52, c[0x0][0x38c] ;  /* 0x00007180ff3477ac */ /* 0x000ee60008000800 */
[----:B------:R-:W-:-:S02]  /*19f0*/  USEL UR5, UR46, UR5, !UP0 ;  /* 0x000000052e057287 */ /* 0x000fc4000c000000 */
[----:B------:R-:W-:Y:S02]  /*1a00*/  UISETP.NE.AND UP0, UPT, UR15, 0x1, UPT ;  /* 0x000000010f00788c */ /* 0x000fe4000bf05270 */
[----:B----4-:R-:W-:Y:S01]  /*1a10*/  UIMAD.WIDE.U32 UR6, UR5, UR8, URZ ;  /* 0x00000008050672a5 */ /* 0x010fe2000f8e00ff */
[----:B------:R-:W4:Y:S01]  /*1a20*/  LDCU UR8, c[0x0][0x4a0] ;  /* 0x00009400ff0877ac */ /* 0x000f220008000800 */
[----:B------:R-:W1:Y:S05]  /*1a30*/  LDCU UR23, c[0x0][0x4cc] ;  /* 0x00009980ff1777ac */ /* 0x000e6a0008000800 */
[----:B------:R-:W-:Y:S01]  /*1a40*/  UMOV UR4, UR7 ;  /* 0x0000000700047c82 */ /* 0x000fe20008000000 */
[----:B------:R-:W1:Y:S01]  /*1a50*/  LDCU.64 UR40, c[0x0][0x390] ;  /* 0x00007200ff2877ac */ /* 0x000e620008000a00 */
[----:B------:R-:W-:Y:S01]  /*1a60*/  USHF.R.U32.HI UR4, URZ, UR9, UR4 ;  /* 0x00000009ff047299 */ /* 0x000fe20008011604 */
[----:B------:R-:W1:Y:S03]  /*1a70*/  LDCU UR9, c[0x0][0x4ec] ;  /* 0x00009d80ff0977ac */ /* 0x000e660008000800 */
[----:B------:R-:W-:-:S02]  /*1a80*/  USEL UR4, UR5, UR4, !UP0 ;  /* 0x0000000405047287 */ /* 0x000fc4000c000000 */
[----:B------:R-:W-:Y:S02]  /*1a90*/  UISETP.NE.AND UP0, UPT, UR10, 0x1, UPT ;  /* 0x000000010a00788c */ /* 0x000fe4000bf05270 */
[----:B------:R-:W-:Y:S01]  /*1aa0*/  UIMAD.WIDE.U32 UR6, UR4, UR11, URZ ;  /* 0x0000000b040672a5 */ /* 0x000fe2000f8e00ff */
[----:B------:R-:W1:Y:S01]  /*1ab0*/  LDCU.64 UR24, c[0x0][0x4d0] ;  /* 0x00009a00ff1877ac */ /* 0x000e620008000a00 */
[----:B------:R-:W-:-:S05]  /*1ac0*/  UIADD3 UR38, UPT, UPT, UR57, UR31, URZ ;  /* 0x0000001f39267290 */ /* 0x000fca000fffe0ff */
[----:B------:R-:W-:Y:S01]  /*1ad0*/  UMOV UR6, UR7 ;  /* 0x0000000700067c82 */ /* 0x000fe20008000000 */
[----:B------:R-:W-:Y:S02]  /*1ae0*/  UIADD3 UR7, UPT, UPT, -UR4, URZ, URZ ;  /* 0x000000ff04077290 */ /* 0x000fe4000fffe1ff */
[----:B----4-:R-:W-:Y:S02]  /*1af0*/  USHF.R.U32.HI UR6, URZ, UR8, UR6 ;  /* 0x00000008ff067299 */ /* 0x010fe40008011606 */
[----:B------:R-:W-:Y:S02]  /*1b00*/  UIADD3 UR8, UPT, UPT, -UR5, URZ, URZ ;  /* 0x000000ff05087290 */ /* 0x000fe4000fffe1ff */
[----:B------:R-:W-:Y:S02]  /*1b10*/  USEL UR14, UR4, UR6, !UP0 ;  /* 0x00000006040e7287 */ /* 0x000fe4000c000000 */
[----:B------:R-:W-:Y:S02]  /*1b20*/  UIMAD UR7, UR15, UR7, UR5 ;  /* 0x000000070f0772a4 */ /* 0x000fe4000f8e0205 */
[----:B------:R-:W-:-:S02]  /*1b30*/  UIADD3 UR6, UPT, UPT, -UR14, URZ, URZ ;  /* 0x000000ff0e067290 */ /* 0x000fc4000fffe1ff */
[----:B------:R-:W-:Y:S02]  /*1b40*/  UIMAD UR8, UR12, UR8, UR46 ;  /* 0x000000080c0872a4 */ /* 0x000fe4000f8e022e */
[----:B------:R-:W-:Y:S02]  /*1b50*/  UIMAD UR13, UR10, UR6, UR4 ;  /* 0x000000060a0d72a4 */ /* 0x000fe4000f8e0204 */
[----:B-1----:R-:W-:Y:S02]  /*1b60*/  UIMAD UR11, UR8, UR20, UR9 ;  /* 0x00000014080b72a4 */ /* 0x002fe4000f8e0209 */
[----:B------:R-:W-:Y:S01]  /*1b70*/  UIMAD UR12, UR7, UR21, UR16 ;  /* 0x00000015070c72a4 */ /* 0x000fe2000f8e0210 */
[----:B------:R-:W1:Y:S02]  /*1b80*/  LDCU.64 UR4, c[0x0][0x4f8] ;  /* 0x00009f00ff0477ac */ /* 0x000e640008000a00 */
[----:B------:R-:W4:Y:S01]  /*1b90*/  LDCU UR6, c[0x0][0x500] ;  /* 0x0000a000ff0677ac */ /* 0x000f220008000800 */
[----:B------:R-:W-:Y:S01]  /*1ba0*/  UIMAD UR13, UR13, UR18, UR17 ;  /* 0x000000120d0d72a4 */ /* 0x000fe2000f8e0211 */
[----:B------:R-:W-:Y:S01]  /*1bb0*/  UMOV UR26, URZ ;  /* 0x000000ff001a7c82 */ /* 0x000fe20008000000 */
[----:B------:R-:W-:Y:S01]  /*1bc0*/  UMOV UR7, UR30 ;  /* 0x0000001e00077c82 */ /* 0x000fe20008000000 */
[----:B------:R-:W-:Y:S01]  /*1bd0*/  UMOV UR20, URZ ;  /* 0x000000ff00147c82 */ /* 0x000fe20008000000 */
[----:B------:R-:W-:Y:S01]  /*1be0*/  UMOV UR21, URZ ;  /* 0x000000ff00157c82 */ /* 0x000fe20008000000 */
[----:B---3--:R-:W-:-:S07]  /*1bf0*/  UMOV UR22, URZ ;  /* 0x000000ff00167c82 */ /* 0x008fce0008000000 */
.L_x_29:
[----:B------:R-:W-:Y:S01]  /*1c00*/  @!P3 MOV R4, 0x3000 ;  /* 0x000030000004b802 */ /* 0x000fe20000000f00 */
[----:B------:R-:W-:Y:S01]  /*1c10*/  ULEA UR9, UR7, UR29, 0x3 ;  /* 0x0000001d07097291 */ /* 0x000fe2000f8e18ff */
[----:B--2---:R-:W-:Y:S11]  /*1c20*/  @P0 BRA `(.L_x_24) ;  /* 0x00000000000c0947 */ /* 0x004ff60003800000 */
[----:B------:R-:W-:Y:S04]  /*1c30*/  SHF.L.U32 R5, R3, 0x1f, RZ ;  /* 0x0000001f03057819 */ /* 0x000fe800000006ff */
[----:B------:R-:W2:Y:S02]  /*1c40*/  SYNCS.PHASECHK.TRANS64.TRYWAIT P0, [UR9+0x88], R5 ;  /* 0x00008805ff0075a7 */ /* 0x000ea40008001109 */
[----:B--2---:R-:W-:Y:S05]  /*1c50*/  @!P0 BRA `(.L_x_25) ;  /* 0x00000068007c8947 */ /* 0x004fea0003800000 */
.L_x_24:
[----:B------:R3:W-:Y:S01]  /*1c60*/  @!P3 SYNCS.ARRIVE.TRANS64 RZ, [UR9], R4 ;  /* 0x00000004ffffb9a7 */ /* 0x0007e20008000009 */
[----:B------:R-:W-:Y:S04]  /*1c70*/  ULOP3.LUT UR8, UR37, 0x2, URZ, 0xfc, !UPT ;  /* 0x0000000225087892 */ /* 0x000fe8000f8efcff */
[----:B------:R-:W-:Y:S09]  /*1c80*/  UISETP.NE.AND UP0, UPT, UR8, 0x2, UPT ;  /* 0x000000020800788c */ /* 0x000ff2000bf05270 */
[----:B------:R-:W-:Y:S05]  /*1c90*/  BRA.U UP0, `(.L_x_26) ;  /* 0x0000000100047547 */ /* 0x000fea000b800000 */
[----:B-1--4-:R-:W-:Y:S05]  /*1ca0*/  BPT.TRAP 0x1 ;  /* 0x000000040000795c */ /* 0x012fea0000300000 */
.L_x_26:
[----:B------:R-:W-:Y:S04]  /*1cb0*/  BSSY.RECONVERGENT B0, `(.L_x_27) ;  /* 0x0000003000007945 */ /* 0x000fe80003800200 */
[----:B------:R-:W-:Y:S05]  /*1cc0*/  @P2 BRA `(.L_x_28) ;  /* 0x0000000000042947 */ /* 0x000fea0003800000 */
[----:B-1--4-:R-:W-:Y:S05]  /*1cd0*/  BPT.TRAP 0x1 ;  /* 0x000000040000795c */ /* 0x012fea0000300000 */
.L_x_28:
[----:B-1--4-:R-:W-:Y:S05]  /*1ce0*/  BSYNC.RECONVERGENT B0 ;  /* 0x0000000000007941 */ /* 0x012fea0003800200 */
.L_x_27:
[----:B------:R-:W-:Y:S02]  /*1cf0*/  UIADD3 UR8, UPT, UPT, UR7, 0x1, URZ ;  /* 0x0000000107087890 */ /* 0x000fe4000fffe0ff */
[----:B------:R-:W-:Y:S02]  /*1d00*/  UIMAD UR15, UR20, UR23, UR4 ;  /* 0x00000017140f72a4 */ /* 0x000fe4000f8e0204 */
[----:B------:R-:W-:Y:S02]  /*1d10*/  UISETP.NE.AND UP0, UPT, UR8, 0x11, UPT ;  /* 0x000000110800788c */ /* 0x000fe4000bf05270 */
[----:B------:R-:W-:Y:S02]  /*1d20*/  ULEA UR17, UR7, UR29, 0xc ;  /* 0x0000001d07117291 */ /* 0x000fe4000f8e60ff */
[----:B------:R-:W-:Y:S02]  /*1d30*/  USEL UR10, URZ, 0x1, UP0 ;  /* 0x00000001ff0a7887 */ /* 0x000fe40008000000 */
[----:B------:R-:W-:Y:S02]  /*1d40*/  USEL UR30, UR8, URZ, UP0 ;  /* 0x000000ff081e7287 */ /* 0x000fe40008000000 */
[----:B------:R-:W-:Y:S02]  /*1d50*/  ULEA UR16, UR7, UR45, 0xd ;  /* 0x0000002d07107291 */ /* 0x000fe4000f8e68ff */
[----:B------:R-:W-:Y:S01]  /*1d60*/  ULEA UR8, UR30, UR29, 0x3 ;  /* 0x0000001d1e087291 */ /* 0x000fe2000f8e18ff */
[----:B------:R-:W-:Y:S01]  /*1d70*/  LOP3.LUT R3, R3, UR10, RZ, 0x3c, !PT ;  /* 0x0000000a03037c12 */ /* 0x000fe2000f8e3cff */
[----:B------:R-:W-:Y:S02]  /*1d80*/  UIADD3 UR34, UP0, UPT, UR42, 0x80, URZ ;  /* 0x000000802a227890 */ /* 0x000fe4000ff1e0ff */
[----:B------:R-:W-:Y:S01]  /*1d90*/  USHF.L.U32 UR10, UR26, 0x6, URZ ;  /* 0x000000061a0a7899 */ /* 0x000fe200080006ff */
[----:B--2---:R-:W-:Y:S01]  /*1da0*/  SHF.L.U32 R0, R3, 0x1f, RZ ;  /* 0x0000001f03007819 */ /* 0x004fe200000006ff */
[----:B------:R-:W-:Y:S02]  /*1db0*/  UIADD3.X UR35, UPT, UPT, URZ, UR43, URZ, UP0, !UPT ;  /* 0x0000002bff237290 */ /* 0x000fe400087fe4ff */
[----:B------:R-:W-:Y:S01]  /*1dc0*/  UIADD3 UR32, UP3, UPT, UR42, 0x200, URZ ;  /* 0x000002002a207890 */ /* 0x000fe2000ff7e0ff */
[----:B------:R1:W2:Y:S01]  /*1dd0*/  SYNCS.PHASECHK.TRANS64.TRYWAIT P0, [UR8+0x88], R0 ;  /* 0x00008800ff0075a7 */ /* 0x0002a20008001108 */
[----:B------:R-:W-:Y:S02]  /*1de0*/  UIMAD UR8, UR21, UR24, UR5 ;  /* 0x00000018150872a4 */ /* 0x000fe4000f8e0205 */
[----:B------:R-:W-:Y:S02]  /*1df0*/  UIMAD UR7, UR22, UR25, UR6 ;  /* 0x00000019160772a4 */ /* 0x000fe4000f8e0206 */
[----:B------:R-:W-:Y:S02]  /*1e00*/  ULEA UR15, UR8, UR15, 0x5 ;  /* 0x0000000f080f7291 */ /* 0x000fe4000f8e28ff */
[----:B------:R-:W-:Y:S02]  /*1e10*/  UIADD3 UR8, UPT, UPT, UR17, 0x4400, URZ ;  /* 0x0000440011087890 */ /* 0x000fe4000fffe0ff */
[----:B------:R-:W-:Y:S02]  /*1e20*/  ULEA UR7, UR7, UR15, 0xa ;  /* 0x0000000f07077291 */ /* 0x000fe4000f8e50ff */
[----:B------:R-:W-:Y:S02]  /*1e30*/  UIADD3.X UR33, UPT, UPT, URZ, UR43, URZ, UP3, !UPT ;  /* 0x0000002bff217290 */ /* 0x000fe40009ffe4ff */
[----:B------:R-:W-:Y:S02]  /*1e40*/  UPRMT UR7, UR7, 0x5410, URZ ;  /* 0x0000541007077896 */ /* 0x000fe400080000ff */
[----:B------:R-:W-:Y:S02]  /*1e50*/  UIADD3 UR16, UPT, UPT, UR29, 0x15400, UR16 ;  /* 0x000154001d107890 */ /* 0x000fe4000fffe010 */
[----:B------:R-:W-:Y:S02]  /*1e60*/  UIADD3 UR36, UPT, UPT, UR20, 0x1, URZ ;  /* 0x0000000114247890 */ /* 0x000fe4000fffe0ff */
[----:B------:R-:W-:Y:S02]  /*1e70*/  UIADD3 UR28, UPT, UPT, UR21, 0x1, URZ ;  /* 0x00000001151c7890 */ /* 0x000fe4000fffe0ff */
[----:B------:R-:W-:Y:S01]  /*1e80*/  UISETP.NE.AND UP2, UPT, UR36, UR52, UPT ;  /* 0x000000342400728c */ /* 0x000fe2000bf45270 */
[----:B------:R4:W-:Y:S01]  /*1e90*/  UTMALDG.5D.IM2COL [UR8], [UR34], UR7 ;  /* 0x00000008220073b4 */ /* 0x0009e20008060007 */
[----:B------:R-:W-:Y:S02]  /*1ea0*/  UIADD3 UR27, UPT, UPT, UR22, 0x1, URZ ;  /* 0x00000001161b7890 */ /* 0x000fe4000fffe0ff */
[----:B------:R-:W-:Y:S01]  /*1eb0*/  UIADD3 UR31, UPT, UPT, UR31, 0x1, URZ ;  /* 0x000000011f1f7890 */ /* 0x000fe2000fffe0ff */
[----:B------:R-:W-:Y:S01]  /*1ec0*/  UMOV UR47, 0x30000 ;  /* 0x00030000002f7882 */ /* 0x000fe20000000000 */
[----:B------:R-:W-:Y:S01]  /*1ed0*/  UMOV UR48, 0x0 ;  /* 0x0000000000307882 */ /* 0x000fe20000000000 */
[----:B------:R-:W-:Y:S01]  /*1ee0*/  UMOV UR49, 0x10000000 ;  /* 0x1000000000317882 */ /* 0x000fe20000000000 */
[----:B------:R-:W-:Y:S01]  /*1ef0*/  UMOV UR17, UR9 ;  /* 0x0000000900117c82 */ /* 0x000fe20008000000 */
[----:B------:R-:W-:Y:S02]  /*1f00*/  UMOV UR18, UR10 ;  /* 0x0000000a00127c82 */ /* 0x000fe40008000000 */
[----:B------:R-:W-:Y:S01]  /*1f10*/  @UP2 UIADD3 UR28, UPT, UPT, UR21, URZ, URZ ;  /* 0x000000ff151c2290 */ /* 0x000fe2000fffe0ff */
[----:B------:R3:W-:Y:S03]  /*1f20*/  UTMALDG.5D.MULTICAST [UR16], [UR32], UR47, desc[UR48] ;  /* 0x00003010200073b4 */ /* 0x0007e6000802182f */
[----:B------:R-:W-:Y:S11]  /*1f30*/  UISETP.NE.AND UP1, UPT, UR28, UR40, UPT ;  /* 0x000000281c00728c */ /* 0x000ff6000bf25270 */
[----:B------:R-:W-:Y:S04]  /*1f40*/  @UP1 UIADD3 UR27, UPT, UPT, UR22, URZ, URZ ;  /* 0x000000ff161b1290 */ /* 0x000fe8000fffe0ff */
[----:B------:R-:W-:Y:S02]  /*1f50*/  UISETP.NE.AND UP0, UPT, UR27, UR41, UPT ;  /* 0x000000291b00728c */ /* 0x000fe4000bf05270 */
[----:B----4-:R-:W-:Y:S09]  /*1f60*/  UIADD3 UR8, UPT, UPT, UR26, 0x1, URZ ;  /* 0x000000011a087890 */ /* 0x010ff2000fffe0ff */
[----:B------:R-:W-:Y:S01]  /*1f70*/  @UP0 UIADD3 UR8, UPT, UPT, UR26, URZ, URZ ;  /* 0x000000ff1a080290 */ /* 0x000fe2000fffe0ff */
[----:B------:R-:W-:Y:S06]  /*1f80*/  UMOV UR7, UR30 ;  /* 0x0000001e00077c82 */ /* 0x000fec0008000000 */
[----:B------:R-:W-:Y:S01]  /*1f90*/  UMOV UR26, UR8 ;  /* 0x00000008001a7c82 */ /* 0x000fe20008000000 */
[----:B---3--:R-:W-:Y:S02]  /*1fa0*/  USEL UR22, UR27, URZ, UP0 ;  /* 0x000000ff1b167287 */ /* 0x008fe40008000000 */
[----:B------:R-:W-:Y:S02]  /*1fb0*/  UISETP.NE.AND UP0, UPT, UR31, UR38, UPT ;  /* 0x000000261f00728c */ /* 0x000fe4000bf05270 */
[----:B------:R-:W-:Y:S02]  /*1fc0*/  USEL UR20, UR36, URZ, UP2 ;  /* 0x000000ff24147287 */ /* 0x000fe40009000000 */
[----:B------:R-:W-:Y:S05]  /*1fd0*/  USEL UR21, UR28, URZ, UP1 ;  /* 0x000000ff1c157287 */ /* 0x000fea0008800000 */
[----:B-1----:R-:W-:Y:S07]  /*1fe0*/  BRA.U UP0, `(.L_x_29) ;  /* 0xfffffffd00047547 */ /* 0x002fee000b83ffff */
.L_x_23:
[----:B------:R-:W-:Y:S01]  /*1ff0*/  ULEA UR4, UR30, UR29, 0x3 ;  /* 0x0000001d1e047291 */ /* 0x000fe2000f8e18ff */
[----:B-1----:R-:W-:Y:S01]  /*2000*/  SHF.L.U32 R0, R3, 0x1f, RZ ;  /* 0x0000001f03007819 */ /* 0x002fe200000006ff */
[----:B------:R-:W-:Y:S01]  /*2010*/  @!P1 SYNCS.ARRIVE.TRANS64.A1T0 RZ, [UR29+0x138], RZ ;  /* 0x000138ffffff99a7 */ /* 0x000fe2000810001d */
[----:B------:R-:W-:-:S06]  /*2020*/  UISETP.GE.AND UP0, UPT, UR53, 0x1, UPT ;  /* 0x000000013500788c */ /* 0x000fcc000bf06270 */
[----:B--2---:R1:W2:Y:S03]  /*2030*/  SYNCS.PHASECHK.TRANS64.TRYWAIT P0, [UR4+0x88], R0 ;  /* 0x00008800ff0075a7 */ /* 0x0042a60008001104 */
[----:B------:R-:W-:Y:S05]  /*2040*/  BRA.U !UP0, `(.L_x_30) ;  /* 0x0000000508987547 */ /* 0x000fea000b800000 */
[----:B------:R-:W3:Y:S01]  /*2050*/  LDCU.128 UR8, c[0x0][0x480] ;  /* 0x00009000ff0877ac */ /* 0x000ee20008000c00 */
[----:B------:R-:W4:Y:S01]  /*2060*/  LDCU.128 UR32, c[0x0][0x490] ;  /* 0x00009200ff2077ac */ /* 0x000f220008000c00 */
[----:B------:R-:W1:Y:S01]  /*2070*/  LDCU UR13, c[0x0][0x4c8] ;  /* 0x00009900ff0d77ac */ /* 0x000e620008000800 */
        /* <DEDUP_REMOVED lines=14> */
[----:B------:R-:W4:Y:S03]  /*2160*/  LDCU.64 UR32, c[0x0][0x4c0] ;  /* 0x00009800ff2077ac */ /* 0x000f260008000a00 */
[----:B------:R-:W-:-:S02]  /*2170*/  USEL UR4, UR5, UR4, !UP0 ;  /* 0x0000000405047287 */ /* 0x000fc4000c000000 */
[----:B------:R-:W-:Y:S02]  /*2180*/  UISETP.NE.AND UP0, UPT, UR34, 0x1, UPT ;  /* 0x000000012200788c */ /* 0x000fe4000bf05270 */
[----:B------:R-:W-:Y:S01]  /*2190*/  UIMAD.WIDE.U32 UR6, UR4, UR35, URZ ;  /* 0x00000023040672a5 */ /* 0x000fe2000f8e00ff */
[----:B------:R-:W1:Y:S01]  /*21a0*/  LDCU.64 UR24, c[0x0][0x4d0] ;  /* 0x00009a00ff1877ac */ /* 0x000e620008000a00 */
[----:B------:R-:W-:-:S05]  /*21b0*/  UIADD3 UR38, UPT, UPT, UR53, UR38, URZ ;  /* 0x0000002635267290 */ /* 0x000fca000fffe0ff */
[----:B------:R-:W-:Y:S01]  /*21c0*/  UMOV UR6, UR7 ;  /* 0x0000000700067c82 */ /* 0x000fe20008000000 */
[----:B------:R-:W-:Y:S02]  /*21d0*/  UIADD3 UR7, UPT, UPT, -UR5, URZ, URZ ;  /* 0x000000ff05077290 */ /* 0x000fe4000fffe1ff */
[----:B---3--:R-:W-:Y:S02]  /*21e0*/  USHF.R.U32.HI UR6, URZ, UR9, UR6 ;  /* 0x00000009ff067299 */ /* 0x008fe40008011606 */
[----:B------:R-:W-:Y:S02]  /*21f0*/  UIMAD UR7, UR8, UR7, UR46 ;  /* 0x00000007080772a4 */ /* 0x000fe4000f8e022e */
[----:B------:R-:W-:Y:S02]  /*2200*/  USEL UR14, UR4, UR6, !UP0 ;  /* 0x00000006040e7287 */ /* 0x000fe4000c000000 */
[----:B------:R-:W-:Y:S02]  /*2210*/  UIADD3 UR6, UPT, UPT, -UR4, URZ, URZ ;  /* 0x000000ff04067290 */ /* 0x000fe4000fffe1ff */
[----:B------:R-:W-:-:S02]  /*2220*/  UIADD3 UR9, UPT, UPT, -UR14, URZ, URZ ;  /* 0x000000ff0e097290 */ /* 0x000fc4000fffe1ff */
[----:B------:R-:W-:Y:S02]  /*2230*/  UIMAD UR12, UR11, UR6, UR5 ;  /* 0x000000060b0c72a4 */ /* 0x000fe4000f8e0205 */
[----:B------:R-:W-:Y:S02]  /*2240*/  UIMAD UR9, UR34, UR9, UR4 ;  /* 0x00000009220972a4 */ /* 0x000fe4000f8e0204 */
[----:B----4-:R-:W-:Y:S01]  /*2250*/  UIMAD UR11, UR7, UR32, UR10 ;  /* 0x00000020070b72a4 */ /* 0x010fe2000f8e020a */
[----:B------:R-:W3:Y:S02]  /*2260*/  LDCU.64 UR4, c[0x0][0x4f8] ;  /* 0x00009f00ff0477ac */ /* 0x000ee40008000a00 */
[----:B------:R-:W4:Y:S01]  /*2270*/  LDCU UR6, c[0x0][0x500] ;  /* 0x0000a000ff0677ac */ /* 0x000f220008000800 */
[----:B-1----:R-:W-:Y:S02]  /*2280*/  UIMAD UR12, UR12, UR33, UR16 ;  /* 0x000000210c0c72a4 */ /* 0x002fe4000f8e0210 */
[----:B------:R-:W-:Y:S01]  /*2290*/  UIMAD UR13, UR9, UR13, UR17 ;  /* 0x0000000d090d72a4 */ /* 0x000fe2000f8e0211 */
[----:B------:R-:W-:Y:S01]  /*22a0*/  UMOV UR36, UR53 ;  /* 0x0000003500247c82 */ /* 0x000fe20008000000 */
[----:B------:R-:W-:-:S10]  /*22b0*/  UMOV UR7, UR30 ;  /* 0x0000001e00077c82 */ /* 0x000fd40008000000 */
.L_x_36:
[----:B------:R-:W-:Y:S01]  /*22c0*/  @!P3 MOV R4, 0x3000 ;  /* 0x000030000004b802 */ /* 0x000fe20000000f00 */
[----:B------:R-:W-:Y:S01]  /*22d0*/  ULEA UR9, UR7, UR29, 0x3 ;  /* 0x0000001d07097291 */ /* 0x000fe2000f8e18ff */
[----:B--23--:R-:W-:Y:S11]  /*22e0*/  @P0 BRA `(.L_x_31) ;  /* 0x00000000000c0947 */ /* 0x00cff60003800000 */
[----:B------:R-:W-:Y:S04]  /*22f0*/  SHF.L.U32 R5, R3, 0x1f, RZ ;  /* 0x0000001f03057819 */ /* 0x000fe800000006ff */
[----:B------:R-:W1:Y:S02]  /*2300*/  SYNCS.PHASECHK.TRANS64.TRYWAIT P0, [UR9+0x88], R5 ;  /* 0x00008805ff0075a7 */ /* 0x000e640008001109 */
[----:B-1----:R-:W-:Y:S05]  /*2310*/  @!P0 BRA `(.L_x_32) ;  /* 0x0000006000e48947 */ /* 0x002fea0003800000 */
.L_x_31:
[----:B------:R2:W-:Y:S01]  /*2320*/  @!P3 SYNCS.ARRIVE.TRANS64 RZ, [UR9], R4 ;  /* 0x00000004ffffb9a7 */ /* 0x0005e20008000009 */
[----:B------:R-:W-:Y:S04]  /*2330*/  ULOP3.LUT UR8, UR37, 0x2, URZ, 0xfc, !UPT ;  /* 0x0000000225087892 */ /* 0x000fe8000f8efcff */
[----:B------:R-:W-:Y:S09]  /*2340*/  UISETP.NE.AND UP0, UPT, UR8, 0x2, UPT ;  /* 0x000000020800788c */ /* 0x000ff2000bf05270 */
[----:B------:R-:W-:Y:S05]  /*2350*/  BRA.U UP0, `(.L_x_33) ;  /* 0x0000000100047547 */ /* 0x000fea000b800000 */
[----:B---34-:R-:W-:Y:S05]  /*2360*/  BPT.TRAP 0x1 ;  /* 0x000000040000795c */ /* 0x018fea0000300000 */
.L_x_33:
[----:B------:R-:W-:Y:S04]  /*2370*/  BSSY.RECONVERGENT B0, `(.L_x_34) ;  /* 0x0000003000007945 */ /* 0x000fe80003800200 */
[----:B------:R-:W-:Y:S05]  /*2380*/  @P2 BRA `(.L_x_35) ;  /* 0x0000000000042947 */ /* 0x000fea0003800000 */
[----:B---34-:R-:W-:Y:S05]  /*2390*/  BPT.TRAP 0x1 ;  /* 0x000000040000795c */ /* 0x018fea0000300000 */
.L_x_35:
[----:B---34-:R-:W-:Y:S05]  /*23a0*/  BSYNC.RECONVERGENT B0 ;  /* 0x0000000000007941 */ /* 0x018fea0003800200 */
.L_x_34:
        /* <DEDUP_REMOVED lines=11> */
[----:B-1----:R-:W-:Y:S01]  /*2460*/  SHF.L.U32 R0, R3, 0x1f, RZ ;  /* 0x0000001f03007819 */ /* 0x002fe200000006ff */
[----:B------:R-:W-:Y:S02]  /*2470*/  UIADD3.X UR35, UPT, UPT, URZ, UR43, URZ, UP3, !UPT ;  /* 0x0000002bff237290 */ /* 0x000fe40009ffe4ff */
[----:B------:R-:W-:Y:S01]  /*2480*/  UIADD3 UR32, UP0, UPT, UR42, 0x200, URZ ;  /* 0x000002002a207890 */ /* 0x000fe2000ff1e0ff */
[----:B------:R1:W3:Y:S01]  /*2490*/  SYNCS.PHASECHK.TRANS64.TRYWAIT P0, [UR8+0x88], R0 ;  /* 0x00008800ff0075a7 */ /* 0x0002e20008001108 */
[----:B------:R-:W-:Y:S02]  /*24a0*/  UIMAD UR8, UR21, UR24, UR5 ;  /* 0x00000018150872a4 */ /* 0x000fe4000f8e0205 */
[----:B------:R-:W-:Y:S02]  /*24b0*/  UIMAD UR7, UR22, UR25, UR6 ;  /* 0x00000019160772a4 */ /* 0x000fe4000f8e0206 */
[----:B------:R-:W-:Y:S02]  /*24c0*/  ULEA UR15, UR8, UR15, 0x5 ;  /* 0x0000000f080f7291 */ /* 0x000fe4000f8e28ff */
[----:B------:R-:W-:Y:S02]  /*24d0*/  UIADD3 UR8, UPT, UPT, UR18, 0x4400, URZ ;  /* 0x0000440012087890 */ /* 0x000fe4000fffe0ff */
[----:B------:R-:W-:Y:S02]  /*24e0*/  ULEA UR7, UR7, UR15, 0xa ;  /* 0x0000000f07077291 */ /* 0x000fe4000f8e50ff */
[----:B------:R-:W-:Y:S02]  /*24f0*/  UIADD3.X UR33, UPT, UPT, URZ, UR43, URZ, UP0, !UPT ;  /* 0x0000002bff217290 */ /* 0x000fe400087fe4ff */
[----:B------:R-:W-:Y:S02]  /*2500*/  UPRMT UR7, UR7, 0x5410, URZ ;  /* 0x0000541007077896 */ /* 0x000fe400080000ff */
[----:B------:R-:W-:Y:S02]  /*2510*/  UIADD3 UR31, UPT, UPT, UR20, 0x1, URZ ;  /* 0x00000001141f7890 */ /* 0x000fe4000fffe0ff */
[----:B------:R-:W-:Y:S02]  /*2520*/  UIADD3 UR28, UPT, UPT, UR21, 0x1, URZ ;  /* 0x00000001151c7890 */ /* 0x000fe4000fffe0ff */
[----:B------:R-:W-:Y:S02]  /*2530*/  UISETP.NE.AND UP2, UPT, UR31, UR49, UPT ;  /* 0x000000311f00728c */ /* 0x000fe4000bf45270 */
[----:B------:R-:W-:Y:S01]  /*2540*/  UIADD3 UR27, UPT, UPT, UR22, 0x1, URZ ;  /* 0x00000001161b7890 */ /* 0x000fe2000fffe0ff */
[----:B------:R4:W-:Y:S01]  /*2550*/  UTMALDG.5D.IM2COL [UR8], [UR34], UR7 ;  /* 0x00000008220073b4 */ /* 0x0009e20008060007 */
[----:B------:R-:W-:Y:S01]  /*2560*/  UMOV UR48, 0x30000 ;  /* 0x0003000000307882 */ /* 0x000fe20000000000 */
[----:B------:R-:W-:Y:S01]  /*2570*/  UMOV UR46, 0x0 ;  /* 0x00000000002e7882 */ /* 0x000fe20000000000 */
[----:B------:R-:W-:Y:S01]  /*2580*/  UMOV UR47, 0x10000000 ;  /* 0x10000000002f7882 */ /* 0x000fe20000000000 */
[----:B------:R-:W-:Y:S01]  /*2590*/  UMOV UR17, UR9 ;  /* 0x0000000900117c82 */ /* 0x000fe20008000000 */
[----:B------:R-:W-:Y:S03]  /*25a0*/  UMOV UR18, UR10 ;  /* 0x0000000a00127c82 */ /* 0x000fe60008000000 */
[----:B------:R-:W-:Y:S01]  /*25b0*/  @UP2 UIADD3 UR28, UPT, UPT, UR21, URZ, URZ ;  /* 0x000000ff151c2290 */ /* 0x000fe2000fffe0ff */
[----:B------:R2:W-:Y:S03]  /*25c0*/  UTMALDG.5D.MULTICAST [UR16], [UR32], UR48, desc[UR46] ;  /* 0x00002e10200073b4 */ /* 0x0005e60008021830 */
[----:B------:R-:W-:Y:S11]  /*25d0*/  UISETP.NE.AND UP1, UPT, UR28, UR40, UPT ;  /* 0x000000281c00728c */ /* 0x000ff6000bf25270 */
[----:B------:R-:W-:Y:S04]  /*25e0*/  @UP1 UIADD3 UR27, UPT, UPT, UR22, URZ, URZ ;  /* 0x000000ff161b1290 */ /* 0x000fe8000fffe0ff */
[----:B------:R-:W-:Y:S02]  /*25f0*/  UISETP.NE.AND UP0, UPT, UR27, UR41, UPT ;  /* 0x000000291b00728c */ /* 0x000fe4000bf05270 */
[----:B----4-:R-:W-:Y:S09]  /*2600*/  UIADD3 UR8, UPT, UPT, UR26, 0x1, URZ ;  /* 0x000000011a087890 */ /* 0x010ff2000fffe0ff */
[----:B------:R-:W-:Y:S02]  /*2610*/  @UP0 UIADD3 UR8, UPT, UPT, UR26, URZ, URZ ;  /* 0x000000ff1a080290 */ /* 0x000fe4000fffe0ff */
[----:B------:R-:W-:Y:S05]  /*2620*/  UIADD3 UR7, UPT, UPT, UR36, -0x1, URZ ;  /* 0xffffffff24077890 */ /* 0x000fea000fffe0ff */
[----:B------:R-:W-:Y:S01]  /*2630*/  UMOV UR26, UR8 ;  /* 0x00000008001a7c82 */ /* 0x000fe20008000000 */
[----:B--2---:R-:W-:Y:S02]  /*2640*/  USEL UR22, UR27, URZ, UP0 ;  /* 0x000000ff1b167287 */ /* 0x004fe40008000000 */
[----:B------:R-:W-:Y:S02]  /*2650*/  UISETP.GT.U32.AND UP0, UPT, UR36, 0x1, UPT ;  /* 0x000000012400788c */ /* 0x000fe4000bf04070 */
[----:B------:R-:W-:Y:S02]  /*2660*/  USEL UR20, UR31, URZ, UP2 ;  /* 0x000000ff1f147287 */ /* 0x000fe40009000000 */
[----:B------:R-:W-:Y:S01]  /*2670*/  USEL UR21, UR28, URZ, UP1 ;  /* 0x000000ff1c157287 */ /* 0x000fe20008800000 */
[----:B------:R-:W-:Y:S01]  /*2680*/  UMOV UR36, UR7 ;  /* 0x0000000700247c82 */ /* 0x000fe20008000000 */
[----:B------:R-:W-:Y:S03]  /*2690*/  UMOV UR7, UR30 ;  /* 0x0000001e00077c82 */ /* 0x000fe60008000000 */
[----:B-1----:R-:W-:Y:S07]  /*26a0*/  BRA.U UP0, `(.L_x_36) ;  /* 0xfffffffd00047547 */ /* 0x002fee000b83ffff */
.L_x_30:
[----:B------:R-:W-:Y:S01]  /*26b0*/  SHF.L.U32 R5, R2, 0x1f, RZ ;  /* 0x0000001f02057819 */ /* 0x000fe200000006ff */
[----:B------:R-:W-:-:S03]  /*26c0*/  NOP ;  /* 0x0000000000007918 */ /* 0x000fc60000000000 */
[----:B--23--:R-:W2:Y:S02]  /*26d0*/  SYNCS.PHASECHK.TRANS64.TRYWAIT P0, [UR29+0x140], R5 ;  /* 0x00014005ff0075a7 */ /* 0x00cea4000800111d */
[----:B--2---:R-:W-:Y:S05]  /*26e0*/  @!P0 BRA `(.L_x_37) ;  /* 0x0000006000088947 */ /* 0x004fea0003800000 */
.L_x_122:
[----:B-1----:R-:W1:Y:S01]  /*26f0*/  LDS.128 R4, [UR29+0x180] ;  /* 0x0001801dff047984 */ /* 0x002e620008000c00 */
[----:B------:R-:W-:Y:S02]  /*2700*/  UIADD3 UR4, UPT, UPT, UR29, 0x148, URZ ;  /* 0x000001481d047890 */ /* 0x000fe4000fffe0ff */
[----:B------:R-:W-:Y:S01]  /*2710*/  UISETP.GE.AND UP0, UPT, UR39, 0x1, UPT ;  /* 0x000000012700788c */ /* 0x000fe2000bf06270 */
[----:B------:R-:W-:Y:S01]  /*2720*/  @!PT LDS RZ, [RZ] ;  /* 0x00000000fffff984 */ /* 0x000fe20000000800 */
[----:B------:R-:W-:Y:S01]  /*2730*/  @!PT LDS RZ, [RZ] ;  /* 0x00000000fffff984 */ /* 0x000fe20000000800 */
[----:B------:R-:W-:Y:S01]  /*2740*/  @!PT LDS RZ, [RZ] ;  /* 0x00000000fffff984 */ /* 0x000fe20000000800 */
[----:B------:R-:W-:Y:S01]  /*2750*/  @!PT LDS RZ, [RZ] ;  /* 0x00000000fffff984 */ /* 0x000fe20000000800 */
[----:B------:R2:W-:Y:S06]  /*2760*/  MEMBAR.ALL.CTA ;  /* 0x0000000000007992 */ /* 0x0005ec0000008000 */
[----:B--2---:R-:W2:Y:S01]  /*2770*/  FENCE.VIEW.ASYNC.S ;  /* 0x00000000000073c6 */ /* 0x004ea20000000000 */
[----:B------:R-:W-:-:S09]  /*2780*/  UPRMT UR4, URZ, 0x654, UR4 ;  /* 0x00000654ff047896 */ /* 0x000fd20008000004 */
[----:B--2---:R-:W-:Y:S01]  /*2790*/  SYNCS.ARRIVE.TRANS64.RED.A1T0 RZ, [UR4], RZ ;  /* 0x000000ffffff79a7 */ /* 0x004fe20008100404 */
[----:B-1----:R-:W-:-:S13]  /*27a0*/  LOP3.LUT P0, RZ, R6, 0x1, RZ, 0xc0, !PT ;  /* 0x0000000106ff7812 */ /* 0x002fda000780c0ff */
[----:B------:R-:W-:Y:S01]  /*27b0*/  VOTEU.ANY UP1, P0 ;  /* 0x0000000000ff7886 */ /* 0x000fe20000020100 */
[----:B------:R-:W-:-:S13]  /*27c0*/  PLOP3.LUT P0, PT, PT, PT, UP1, 0x80, 0x8 ;  /* 0x000000000008781c */ /* 0x000fda0003f0f018 */
[----:B------:R-:W-:Y:S02]  /*27d0*/  @P0 MOV R0, R4 ;  /* 0x0000000400000202 */ /* 0x000fe40000000f00 */
[----:B------:R-:W-:Y:S02]  /*27e0*/  @P0 LOP3.LUT R4, R5, 0xffff, RZ, 0xc0, !PT ;  /* 0x0000ffff05040812 */ /* 0x000fe400078ec0ff */
[----:B------:R-:W-:Y:S02]  /*27f0*/  @P0 R2UR UR6, R0 ;  /* 0x00000000000602ca */ /* 0x000fe400000e0000 */
[----:B------:R-:W-:-:S11]  /*2800*/  @P0 R2UR UR5, R4 ;  /* 0x00000000040502ca */ /* 0x000fd600000e0000 */
[----:B------:R-:W-:Y:S02]  /*2810*/  @UP1 UMOV UR51, UR6 ;  /* 0x0000000600331c82 */ /* 0x000fe40008000000 */
[----:B------:R-:W-:Y:S01]  /*2820*/  @UP1 UMOV UR50, UR5 ;  /* 0x0000000500321c82 */ /* 0x000fe20008000000 */
[----:B------:R-:W-:Y:S05]  /*2830*/  BRA.U !UP0, `(.L_x_38) ;  /* 0x0000000108d47547 */ /* 0x000fea000b800000 */
[----:B------:R-:W1:Y:S01]  /*2840*/  LDCU.128 UR16, c[0x0][0xc10] ;  /* 0x00018200ff1077ac */ /* 0x000e620008000c00 */
[----:B------:R-:W2:Y:S01]  /*2850*/  LDCU UR20, c[0x0][0xc20] ;  /* 0x00018400ff1477ac */ /* 0x000ea20008000800 */
[----:B------:R-:W3:Y:S01]  /*2860*/  LDCU UR13, c[0x0][0xc0c] ;  /* 0x00018180ff0d77ac */ /* 0x000ee20008000800 */
[----:B------:R-:W4:Y:S01]  /*2870*/  LDCU.64 UR14, c[0x0][0xc28] ;  /* 0x00018500ff0e77ac */ /* 0x000f220008000a00 */
[----:B------:R-:W-:Y:S02]  /*2880*/  UISETP.NE.AND UP3, UPT, UR39, 0x1, UPT ;  /* 0x000000012700788c */ /* 0x000fe4000bf65270 */
[----:B-1----:R-:W-:Y:S02]  /*2890*/  UIMAD.WIDE.U32 UR4, UR54, UR19, URZ ;  /* 0x00000013360472a5 */ /* 0x002fe4000f8e00ff */
[----:B------:R-:W-:Y:S02]  /*28a0*/  UIMAD.WIDE.U32 UR6, UR55, UR16, URZ ;  /* 0x00000010370672a5 */ /* 0x000fe4000f8e00ff */
[----:B------:R-:W-:-:S02]  /*28b0*/  UISETP.NE.AND UP0, UPT, UR18, 0x1, UPT ;  /* 0x000000011200788c */ /* 0x000fc4000bf05270 */
[----:B------:R-:W-:Y:S01]  /*28c0*/  UIMAD.WIDE.U32 UR10, UR50, UR19, URZ ;  /* 0x00000013320a72a5 */ /* 0x000fe2000f8e00ff */
[----:B------:R-:W-:Y:S01]  /*28d0*/  UMOV UR4, UR5 ;  /* 0x0000000500047c82 */ /* 0x000fe20008000000 */
[----:B---3--:R-:W-:Y:S02]  /*28e0*/  UISETP.NE.AND UP2, UPT, UR13, 0x1, UPT ;  /* 0x000000010d00788c */ /* 0x008fe4000bf45270 */
[----:B--2---:R-:W-:Y:S02]  /*28f0*/  USHF.R.U32.HI UR5, URZ, UR20, UR4 ;  /* 0x00000014ff057299 */ /* 0x004fe40008011604 */
[----:B------:R-:W-:Y:S01]  /*2900*/  UIMAD.WIDE.U32 UR8, UR51, UR16, URZ ;  /* 0x00000010330872a5 */ /* 0x000fe2000f8e00ff */
[----:B------:R-:W-:Y:S01]  /*2910*/  UMOV UR4, UR7 ;  /* 0x0000000700047c82 */ /* 0x000fe20008000000 */
[----:B------:R-:W-:Y:S02]  /*2920*/  USEL UR5, UR54, UR5, !UP0 ;  /* 0x0000000536057287 */ /* 0x000fe4000c000000 */
[----:B------:R-:W-:-:S02]  /*2930*/  USHF.R.U32.HI UR4, URZ, UR17, UR4 ;  /* 0x00000011ff047299 */ /* 0x000fc40008011604 */
[----:B----4-:R-:W-:Y:S02]  /*2940*/  UIMAD.WIDE.U32 UR6, UR5, UR14, URZ ;  /* 0x0000000e050672a5 */ /* 0x010fe4000f8e00ff */
[----:B------:R-:W-:Y:S01]  /*2950*/  USEL UR12, UR55, UR4, !UP2 ;  /* 0x00000004370c7287 */ /* 0x000fe2000d000000 */
[----:B------:R-:W-:Y:S02]  /*2960*/  UMOV UR8, UR9 ;  /* 0x0000000900087c82 */ /* 0x000fe40008000000 */
[----:B------:R-:W-:Y:S01]  /*2970*/  UMOV UR4, UR11 ;  /* 0x0000000b00047c82 */ /* 0x000fe20008000000 */
[----:B------:R-:W-:Y:S01]  /*2980*/  UIMAD.WIDE.U32 UR10, UR12, UR14, URZ ;  /* 0x0000000e0c0a72a5 */ /* 0x000fe2000f8e00ff */
[----:B------:R-:W-:Y:S01]  /*2990*/  UMOV UR6, UR7 ;  /* 0x0000000700067c82 */ /* 0x000fe20008000000 */
[----:B------:R-:W-:Y:S02]  /*29a0*/  USHF.R.U32.HI UR4, URZ, UR20, UR4 ;  /* 0x00000014ff047299 */ /* 0x000fe40008011604 */
[----:B------:R-:W-:-:S02]  /*29b0*/  @UP3 USHF.R.U32.HI UR5, URZ, UR15, UR6 ;  /* 0x0000000fff053299 */ /* 0x000fc40008011606 */
[----:B------:R-:W-:Y:S01]  /*29c0*/  USHF.R.U32.HI UR17, URZ, UR17, UR8 ;  /* 0x00000011ff117299 */ /* 0x000fe20008011608 */
[----:B------:R-:W-:Y:S01]  /*29d0*/  UMOV UR6, UR11 ;  /* 0x0000000b00067c82 */ /* 0x000fe20008000000 */
[----:B------:R-:W-:Y:S02]  /*29e0*/  USEL UR4, UR50, UR4, !UP0 ;  /* 0x0000000432047287 */ /* 0x000fe4000c000000 */
[----:B------:R-:W-:Y:S02]  /*29f0*/  @UP3 USHF.R.U32.HI UR12, URZ, UR15, UR6 ;  /* 0x0000000fff0c3299 */ /* 0x000fe40008011606 */
[----:B------:R-:W-:Y:S02]  /*2a00*/  UIMAD UR6, UR39, UR5, URZ ;  /* 0x00000005270672a4 */ /* 0x000fe4000f8e02ff */
[----:B------:R-:W-:Y:S02]  /*2a10*/  USEL UR5, UR51, UR17, !UP2 ;  /* 0x0000001133057287 */ /* 0x000fe4000d000000 */
[----:B------:R-:W-:-:S02]  /*2a20*/  UIMAD UR8, UR39, UR12, URZ ;  /* 0x0000000c270872a4 */ /* 0x000fc4000f8e02ff */
[----:B------:R-:W-:Y:S02]  /*2a30*/  UISETP.GE.AND UP0, UPT, UR4, UR6, UPT ;  /* 0x000000060400728c */ /* 0x000fe4000bf06270 */
[----:B------:R-:W-:Y:S02]  /*2a40*/  UIMAD.WIDE.U32 UR6, UR4, UR14, URZ ;  /* 0x0000000e040672a5 */ /* 0x000fe4000f8e00ff */
[----:B------:R-:W-:Y:S02]  /*2a50*/  UISETP.GE.OR UP0, UPT, UR5, UR8, UP0 ;  /* 0x000000080500728c */ /* 0x000fe40008706670 */
[----:B------:R-:W-:Y:S02]  /*2a60*/  UIMAD.WIDE.U32 UR8, UR5, UR14, URZ ;  /* 0x0000000e050872a5 */ /* 0x000fe4000f8e00ff */
[----:B------:R-:W-:Y:S01]  /*2a70*/  UIADD3 UR10, UPT, UPT, -UR4, URZ, URZ ;  /* 0x000000ff040a7290 */ /* 0x000fe2000fffe1ff */
[----:B------:R-:W-:Y:S02]  /*2a80*/  UMOV UR6, UR7 ;  /* 0x0000000700067c82 */ /* 0x000fe40008000000 */
[----:B------:R-:W-:-:S02]  /*2a90*/  USHF.R.U32.HI UR6, URZ, UR15, UR6 ;  /* 0x0000000fff067299 */ /* 0x000fc40008011606 */
[----:B------:R-:W-:Y:S02]  /*2aa0*/  UIMAD UR10, UR18, UR10, UR50 ;  /* 0x0000000a120a72a4 */ /* 0x000fe4000f8e0232 */
[----:B------:R-:W-:Y:S01]  /*2ab0*/  USEL UR6, UR4, UR6, !UP3 ;  /* 0x0000000604067287 */ /* 0x000fe2000d800000 */
[----:B------:R-:W-:Y:S01]  /*2ac0*/  @!UP0 UMOV UR7, UR9 ;  /* 0x0000000900078c82 */ /* 0x000fe20008000000 */
[----:B------:R-:W-:Y:S02]  /*2ad0*/  UIADD3 UR9, UPT, UPT, -UR5, URZ, URZ ;  /* 0x000000ff05097290 */ /* 0x000fe4000fffe1ff */
[----:B------:R-:W-:Y:S02]  /*2ae0*/  @!UP0 USHF.R.U32.HI UR7, URZ, UR15, UR7 ;  /* 0x0000000fff078299 */ /* 0x000fe40008011607 */
[----:B------:R-:W-:Y:S02]  /*2af0*/  UIADD3 UR8, UPT, UPT, -UR6, URZ, URZ ;  /* 0x000000ff06087290 */ /* 0x000fe4000fffe1ff */
[----:B------:R-:W-:-:S02]  /*2b00*/  @!UP0 USEL UR7, UR5, UR7, !UP3 ;  /* 0x0000000705078287 */ /* 0x000fc4000d800000 */
[----:B------:R-:W-:Y:S02]  /*2b10*/  UIMAD UR8, UR39, UR8, UR4 ;  /* 0x00000008270872a4 */ /* 0x000fe4000f8e0204 */
[----:B------:R-:W-:Y:S02]  /*2b20*/  @!UP0 UIADD3 UR6, UPT, UPT, UR6, -UR7, URZ ;  /* 0x8000000706068290 */ /* 0x000fe4000fffe0ff */
[----:B------:R-:W-:Y:S02]  /*2b30*/  @!UP0 UIMAD UR7, UR8, UR12, UR7 ;  /* 0x0000000c080782a4 */ /* 0x000fe4000f8e0207 */
[----:B------:R-:W-:Y:S02]  /*2b40*/  @!UP0 UIMAD UR4, UR39, UR6, UR5 ;  /* 0x00000006270482a4 */ /* 0x000fe4000f8e0205 */
[----:B------:R-:W-:Y:S02]  /*2b50*/  UIMAD UR6, UR13, UR9, UR51 ;  /* 0x000000090d0672a4 */ /* 0x000fe4000f8e0233 */
[----:B------:R-:W-:Y:S01]  /*2b60*/  UIMAD UR50, UR4, UR18, UR10 ;  /* 0x00000012043272a4 */ /* 0x000fe2000f8e020a */
[----:B------:R-:W-:-:S02]  /*2b70*/  @!UP0 UMOV UR5, UR7 ;  /* 0x0000000700058c82 */ /* 0x000fc40008000000 */
[----:B------:R-:W-:-:S12]  /*2b80*/  UIMAD UR51, UR5, UR13, UR6 ;  /* 0x0000000d053372a4 */ /* 0x000fd8000f8e0206 */
.L_x_38:
[----:B------:R-:W1:Y:S02]  /*2b90*/  LDCU UR4, c[0x0][0xc30] ;  /* 0x00018600ff0477ac */ /* 0x000e640008000800 */
[----:B-1----:R-:W-:-:S09]  /*2ba0*/  UISETP.NE.AND UP0, UPT, UR4, 0x1, UPT ;  /* 0x000000010400788c */ /* 0x002fd2000bf05270 */
[----:B------:R-:W-:Y:S05]  /*2bb0*/  BRA.U UP0, `(.L_x_39) ;  /* 0x0000000100447547 */ /* 0x000fea000b800000 */
[----:B------:R-:W1:Y:S01]  /*2bc0*/  LDCU.128 UR8, c[0x0][0xc10] ;  /* 0x00018200ff0877ac */ /* 0x000e620008000c00 */
[----:B------:R-:W2:Y:S01]  /*2bd0*/  LDCU UR12, c[0x0][0xc0c] ;  /* 0x00018180ff0c77ac */ /* 0x000ea20008000800 */
[----:B------:R-:W3:Y:S01]  /*2be0*/  LDCU UR13, c[0x0][0xc20] ;  /* 0x00018400ff0d77ac */ /* 0x000ee20008000800 */
[----:B-1----:R-:W-:Y:S02]  /*2bf0*/  UIMAD.WIDE.U32 UR6, UR51, UR8, URZ ;  /* 0x00000008330672a5 */ /* 0x002fe4000f8e00ff */
[----:B------:R-:W-:Y:S02]  /*2c00*/  UIMAD.WIDE.U32 UR4, UR50, UR11, URZ ;  /* 0x0000000b320472a5 */ /* 0x000fe4000f8e00ff */
[----:B--2---:R-:W-:Y:S02]  /*2c10*/  UISETP.NE.AND UP2, UPT, UR12, 0x1, UPT ;  /* 0x000000010c00788c */ /* 0x004fe4000bf45270 */
[----:B------:R-:W-:Y:S01]  /*2c20*/  UISETP.NE.AND UP0, UPT, UR10, 0x1, UPT ;  /* 0x000000010a00788c */ /* 0x000fe2000bf05270 */
[----:B------:R-:W-:-:S02]  /*2c30*/  UMOV UR6, UR7 ;  /* 0x0000000700067c82 */ /* 0x000fc40008000000 */
[----:B------:R-:W-:Y:S01]  /*2c40*/  UMOV UR4, UR5 ;  /* 0x0000000500047c82 */ /* 0x000fe20008000000 */
[----:B------:R-:W-:Y:S02]  /*2c50*/  USHF.R.U32.HI UR6, URZ, UR9, UR6 ;  /* 0x00000009ff067299 */ /* 0x000fe40008011606 */
[----:B---3--:R-:W-:Y:S02]  /*2c60*/  USHF.R.U32.HI UR4, URZ, UR13, UR4 ;  /* 0x0000000dff047299 */ /* 0x008fe40008011604 */
[----:B------:R-:W-:Y:S02]  /*2c70*/  USEL UR5, UR51, UR6, !UP2 ;  /* 0x0000000633057287 */ /* 0x000fe4000d000000 */
[----:B------:R-:W-:-:S04]  /*2c80*/  USEL UR4, UR50, UR4, !UP0 ;  /* 0x0000000432047287 */ /* 0x000fc8000c000000 */
[----:B------:R-:W-:Y:S02]  /*2c90*/  UIADD3 UR6, UPT, UPT, UR5, -UR4, URZ ;  /* 0x8000000405067290 */ /* 0x000fe4000fffe0ff */
[----:B------:R-:W-:Y:S02]  /*2ca0*/  UIADD3 UR4, UPT, UPT, -UR5, UR4, URZ ;  /* 0x0000000405047290 */ /* 0x000fe4000fffe1ff */
[----:B------:R-:W-:Y:S02]  /*2cb0*/  UIMAD UR50, UR6, UR10, UR50 ;  /* 0x0000000a063272a4 */ /* 0x000fe4000f8e0232 */
[----:B------:R-:W-:-:S12]  /*2cc0*/  UIMAD UR51, UR4, UR12, UR51 ;  /* 0x0000000c043372a4 */ /* 0x000fd8000f8e0233 */
.L_x_39:
[----:B------:R-:W-:Y:S01]  /*2cd0*/  R2UR UR5, R100 ;  /* 0x00000000640572ca */ /* 0x000fe200000e0000 */
[----:B------:R-:W-:Y:S01]  /*2ce0*/  UMOV UR31, UR38 ;  /* 0x00000026001f7c82 */ /* 0x000fe20008000000 */
[----:B------:R-:W-:Y:S02]  /*2cf0*/  R2UR UR4, R99 ;  /* 0x00000000630472ca */ /* 0x000fe400000e0000 */
[----:B------:R-:W-:Y:S02]  /*2d00*/  PLOP3.LUT P1, PT, PT, PT, PT, 0x80, 0x8 ;  /* 0x000000000008781c */ /* 0x000fe40003f2f070 */
[----:B------:R-:W-:-:S07]  /*2d10*/  LOP3.LUT R2, R2, 0x1, RZ, 0x3c, !PT ;  /* 0x0000000102027812 */ /* 0x000fce00078e3cff */
[----:B------:R-:W-:Y:S02]  /*2d20*/  UIADD3 UR52, UPT, UPT, UR51, UR5, URZ ;  /* 0x0000000533347290 */ /* 0x000fe4000fffe0ff */
[----:B------:R-:W-:Y:S01]  /*2d30*/  UIADD3 UR24, UPT, UPT, UR50, UR4, URZ ;  /* 0x0000000432187290 */ /* 0x000fe2000fffe0ff */
[----:B------:R-:W-:Y:S11]  /*2d40*/  BRA.U UP1, `(.L_x_40) ;  /* 0xffffffe901d87547 */ /* 0x000ff6000b83ffff */
[----:B------:R-:W-:Y:S01]  /*2d50*/  UIADD3 UR29, UPT, UPT, UR29, 0x88, URZ ;  /* 0x000000881d1d7890 */ /* 0x000fe2000fffe0ff */
[----:B------:R-:W-:-:S03]  /*2d60*/  SHF.L.U32 R5, R3, 0x1f, RZ ;  /* 0x0000001f03057819 */ /* 0x000fc600000006ff */
[----:B------:R-:W-:-:S09]  /*2d70*/  ULEA UR4, UR30, UR29, 0x3 ;  /* 0x0000001d1e047291 */ /* 0x000fd2000f8e18ff */
[----:B------:R-:W1:Y:S02]  /*2d80*/  SYNCS.PHASECHK.TRANS64.TRYWAIT P0, [UR4], R5 ;  /* 0x00000005ff0075a7 */ /* 0x000e640008001104 */
[----:B-1----:R-:W-:Y:S05]  /*2d90*/  @!P0 BRA `(.L_x_41) ;  /* 0x0000005800748947 */ /* 0x002fea0003800000 */
.L_x_124:
[----:B------:R-:W-:-:S04]  /*2da0*/  UIADD3 UR4, UPT, UPT, UR30, 0x1, URZ ;  /* 0x000000011e047890 */ /* 0x000fc8000fffe0ff */
[----:B------:R-:W-:-:S04]  /*2db0*/  UISETP.NE.AND UP0, UPT, UR4, 0x11, UPT ;  /* 0x000000110400788c */ /* 0x000fc8000bf05270 */
[----:B------:R-:W-:Y:S02]  /*2dc0*/  USEL UR6, URZ, 0x1, UP0 ;  /* 0x00000001ff067887 */ /* 0x000fe40008000000 */
[----:B------:R-:W-:-:S04]  /*2dd0*/  USEL UR4, UR4, URZ, UP0 ;  /* 0x000000ff04047287 */ /* 0x000fc80008000000 */
[----:B------:R-:W-:Y:S01]  /*2de0*/  ULEA UR5, UR4, UR29, 0x3 ;  /* 0x0000001d04057291 */ /* 0x000fe2000f8e18ff */
[----:B------:R-:W-:-:S04]  /*2df0*/  LOP3.LUT R2, R3, UR6, RZ, 0x3c, !PT ;  /* 0x0000000603027c12 */ /* 0x000fc8000f8e3cff */
[----:B------:R-:W-:-:S04]  /*2e00*/  SHF.L.U32 R3, R2, 0x1f, RZ ;  /* 0x0000001f02037819 */ /* 0x000fc800000006ff */
[----:B------:R-:W2:Y:S02]  /*2e10*/  SYNCS.PHASECHK.TRANS64.TRYWAIT P0, [UR5], R3 ;  /* 0x00000003ff0075a7 */ /* 0x000ea40008001105 */
[----:B--2---:R-:W-:Y:S05]  /*2e20*/  @!P0 BRA `(.L_x_42) ;  /* 0x0000005800688947 */ /* 0x004fea0003800000 */
.L_x_126:
[----:B------:R-:W-:-:S04]  /*2e30*/  UIADD3 UR4, UPT, UPT, UR4, 0x1, URZ ;  /* 0x0000000104047890 */ /* 0x000fc8000fffe0ff */
[----:B------:R-:W-:-:S04]  /*2e40*/  UISETP.NE.AND UP0, UPT, UR4, 0x11, UPT ;  /* 0x000000110400788c */ /* 0x000fc8000bf05270 */
[----:B------:R-:W-:Y:S02]  /*2e50*/  USEL UR6, URZ, 0x1, UP0 ;  /* 0x00000001ff067887 */ /* 0x000fe40008000000 */
[----:B------:R-:W-:-:S04]  /*2e60*/  USEL UR4, UR4, URZ, UP0 ;  /* 0x000000ff04047287 */ /* 0x000fc80008000000 */
[----:B------:R-:W-:Y:S01]  /*2e70*/  ULEA UR5, UR4, UR29, 0x3 ;  /* 0x0000001d04057291 */ /* 0x000fe2000f8e18ff */
[----:B------:R-:W-:-:S04]  /*2e80*/  LOP3.LUT R2, R2, UR6, RZ, 0x3c, !PT ;  /* 0x0000000602027c12 */ /* 0x000fc8000f8e3cff */
[----:B-1----:R-:W-:-:S04]  /*2e90*/  SHF.L.U32 R3, R2, 0x1f, RZ ;  /* 0x0000001f02037819 */ /* 0x002fc800000006ff */
[----:B------:R-:W1:Y:S02]  /*2ea0*/  SYNCS.PHASECHK.TRANS64.TRYWAIT P0, [UR5], R3 ;  /* 0x00000003ff0075a7 */ /* 0x000e640008001105 */
[----:B-1----:R-:W-:Y:S05]  /*2eb0*/  @!P0 BRA `(.L_x_43) ;  /* 0x00000058005c8947 */ /* 0x002fea0003800000 */
.L_x_128:
        /* <DEDUP_REMOVED lines=9> */
.L_x_130:
        /* <DEDUP_REMOVED lines=9> */
.L_x_132:
        /* <DEDUP_REMOVED lines=9> */
.L_x_134:
        /* <DEDUP_REMOVED lines=9> */
.L_x_136:
        /* <DEDUP_REMOVED lines=9> */
.L_x_138:
        /* <DEDUP_REMOVED lines=9> */
.L_x_140:
        /* <DEDUP_REMOVED lines=9> */
.L_x_142:
        /* <DEDUP_REMOVED lines=9> */
.L_x_144:
        /* <DEDUP_REMOVED lines=9> */
.L_x_146:
        /* <DEDUP_REMOVED lines=9> */
.L_x_148:
        /* <DEDUP_REMOVED lines=9> */
.L_x_150:
        /* <DEDUP_REMOVED lines=9> */
.L_x_152:
        /* <DEDUP_REMOVED lines=9> */
.L_x_154:
[----:B------:R-:W-:-:S04]  /*3610*/  UIADD3 UR4, UPT, UPT, UR4, 0x1, URZ ;  /* 0x0000000104047890 */ /* 0x000fc8000fffe0ff */
[----:B------:R-:W-:-:S04]  /*3620*/  UISETP.NE.AND UP0, UPT, UR4, 0x11, UPT ;  /* 0x000000110400788c */ /* 0x000fc8000bf05270 */
[----:B------:R-:W-:Y:S02]  /*3630*/  USEL UR5, URZ, 0x1, UP0 ;  /* 0x00000001ff057887 */ /* 0x000fe40008000000 */
[----:B------:R-:W-:-:S04]  /*3640*/  USEL UR4, UR4, URZ, UP0 ;  /* 0x000000ff04047287 */ /* 0x000fc80008000000 */
[----:B------:R-:W-:Y:S01]  /*3650*/  ULEA UR4, UR4, UR29, 0x3 ;  /* 0x0000001d04047291 */ /* 0x000fe2000f8e18ff */
[----:B-1----:R-:W-:-:S04]  /*3660*/  LOP3.LUT R3, R2, UR5, RZ, 0x3c, !PT ;  /* 0x0000000502037c12 */ /* 0x002fc8000f8e3cff */
[----:B------:R-:W-:Y:S01]  /*3670*/  SHF.L.U32 R3, R3, 0x1f, RZ ;  /* 0x0000001f03037819 */ /* 0x000fe200000006ff */
[----:B------:R-:W-:-:S07]  /*3680*/  IMAD.U32 R0, RZ, RZ, UR4 ;  /* 0x00000004ff007e24 */ /* 0x000fce000f8e00ff */
.L_x_57:
[----:B-1----:R1:W2:Y:S02]  /*3690*/  SYNCS.PHASECHK.TRANS64.TRYWAIT P0, [R0+URZ], R3 ;  /* 0x00000003000075a7 */ /* 0x0022a400080011ff */
[----:B--2---:R-:W-:Y:S05]  /*36a0*/  @!P0 NANOSLEEP.SYNCS 0x989680 ;  /* 0x009896800000895d */ /* 0x004fea0003900000 */
[----:B------:R-:W2:Y:S02]  /*36b0*/  @!P0 SYNCS.PHASECHK.TRANS64 P0, [R0+URZ], R3 ;  /* 0x00000003000085a7 */ /* 0x000ea400080010ff */
[----:B--2---:R-:W-:Y:S05]  /*36c0*/  @P0 EXIT ;  /* 0x000000000000094d */ /* 0x004fea0003800000 */
[----:B------:R-:W-:Y:S05]  /*36d0*/  BRA `(.L_x_57) ;  /* 0xfffffffc00ec7947 */ /* 0x000fea000383ffff */
.L_x_22:
[----:B------:R-:W2:Y:S02]  /*36e0*/  S2UR UR4, SR_CgaCtaId ;  /* 0x00000000000479c3 */ /* 0x000ea40000008800 */
[----:B--2---:R-:W-:-:S04]  /*36f0*/  UISETP.NE.AND UP0, UPT, UR4, URZ, UPT ;  /* 0x000000ff0400728c */ /* 0x004fc8000bf05270 */
[----:B------:R-:W-:-:S09]  /*3700*/  UISETP.NE.OR UP0, UPT, UR18, 0x1, UP0 ;  /* 0x000000011200788c */ /* 0x000fd20008705670 */
[----:B------:R-:W-:Y:S05]  /*3710*/  BRA.U UP0, `(.L_x_58) ;  /* 0x0000000100b47547 */ /* 0x000fea000b800000 */
[----:B------:R-:W2:Y:S01]  /*3720*/  S2UR UR5, SR_CgaCtaId ;  /* 0x00000000000579c3 */ /* 0x000ea20000008800 */
[----:B------:R-:W-:Y:S01]  /*3730*/  UMOV UR4, 0x400 ;  /* 0x0000040000047882 */ /* 0x000fe20000000000 */
[----:B------:R-:W-:Y:S01]  /*3740*/  HFMA2 R3, -RZ, RZ, 0, 5.9604644775390625e-08 ;  /* 0x00000001ff037431 */ /* 0x000fe200000001ff */
[----:B------:R-:W-:Y:S01]  /*3750*/  ISETP.GE.U32.AND P0, PT, R2, 0x2, PT ;  /* 0x000000020200780c */ /* 0x000fe20003f06070 */
[----:B------:R-:W-:Y:S01]  /*3760*/  IMAD.MOV.U32 R8, RZ, RZ, RZ ;  /* 0x000000ffff087224 */ /* 0x000fe200078e00ff */
[----:B--2---:R-:W-:-:S04]  /*3770*/  ULEA UR4, UR5, UR4, 0x18 ;  /* 0x0000000405047291 */ /* 0x004fc8000f8ec0ff */
[----:B------:R-:W-:Y:S02]  /*3780*/  UIADD3 UR5, UPT, UPT, UR4, 0x148, URZ ;  /* 0x0000014804057890 */ /* 0x000fe4000fffe0ff */
[----:B------:R-:W-:Y:S02]  /*3790*/  UIADD3 UR8, UPT, UPT, UR4, 0x140, URZ ;  /* 0x0000014004087890 */ /* 0x000fe4000fffe0ff */
[----:B------:R-:W-:-:S12]  /*37a0*/  UPRMT UR5, URZ, 0x654, UR5 ;  /* 0x00000654ff057896 */ /* 0x000fd80008000005 */
.L_x_61:
[----:B------:R-:W-:Y:S01]  /*37b0*/  SHF.L.U32 R7, R3, 0x1f, RZ ;  /* 0x0000001f03077819 */ /* 0x000fe200000006ff */
[----:B------:R-:W-:Y:S02]  /*37c0*/  IMAD.U32 R9, RZ, RZ, UR8 ;  /* 0x00000008ff097e24 */ /* 0x000fe4000f8e00ff */
[----:B------:R-:W-:Y:S01]  /*37d0*/  @!P0 IMAD.MOV.U32 R5, RZ, RZ, 0x10 ;  /* 0x00000010ff058424 */ /* 0x000fe200078e00ff */
[----:B------:R-:W2:Y:S02]  /*37e0*/  SYNCS.PHASECHK.TRANS64.TRYWAIT P1, [UR4+0x148], R7 ;  /* 0x00014807ff0075a7 */ /* 0x000ea40008021104 */
[----:B------:R-:W-:-:S04]  /*37f0*/  PRMT R9, R2, 0x654, R9 ;  /* 0x0000065402097816 */ /* 0x000fc80000000009 */
[----:B------:R-:W-:Y:S01]  /*3800*/  SEL R0, R9, R0, !P0 ;  /* 0x0000000009007207 */ /* 0x000fe20004000000 */
[----:B--2---:R-:W-:Y:S06]  /*3810*/  @!P1 BRA `(.L_x_59) ;  /* 0x0000005400549947 */ /* 0x004fec0003800000 */
.L_x_156:
[----:B------:R-:W-:Y:S01]  /*3820*/  UIADD3 UR6, UPT, UPT, UR4, 0x180, URZ ;  /* 0x0000018004067890 */ /* 0x000fe2000fffe0ff */
[----:B------:R3:W-:Y:S01]  /*3830*/  @!P0 SYNCS.ARRIVE.TRANS64.RED RZ, [R0+URZ], R5 ;  /* 0x0000000500ff89a7 */ /* 0x0007e200080004ff */
[----:B------:R-:W-:Y:S01]  /*3840*/  UIADD3 UR7, UPT, UPT, UR4, 0x140, URZ ;  /* 0x0000014004077890 */ /* 0x000fe2000fffe0ff */
[----:B------:R-:W-:-:S08]  /*3850*/  LOP3.LUT R3, R3, 0x1, RZ, 0x3c, !PT ;  /* 0x0000000103037812 */ /* 0x000fd000078e3cff */
[----:B------:R-:W-:Y:S06]  /*3860*/  UGETNEXTWORKID.BROADCAST [UR6], [UR7] ;  /* 0x00000000060073ca */ /* 0x000fec0008000100 */
[----:B---3--:R-:W-:-:S04]  /*3870*/  SHF.L.U32 R5, R8, 0x1f, RZ ;  /* 0x0000001f08057819 */ /* 0x008fc800000006ff */
[----:B------:R-:W3:Y:S02]  /*3880*/  SYNCS.PHASECHK.TRANS64.TRYWAIT P1, [UR4+0x140], R5 ;  /* 0x00014005ff0075a7 */ /* 0x000ee40008021104 */
[----:B---3--:R-:W-:Y:S05]  /*3890*/  @!P1 BRA `(.L_x_60) ;  /* 0x00000054004c9947 */ /* 0x008fea0003800000 */
.L_x_158:
[----:B--2---:R-:W2:Y:S01]  /*38a0*/  LDS.128 R4, [UR4+0x180] ;  /* 0x00018004ff047984 */ /* 0x004ea20008000c00 */
[----:B------:R-:W-:Y:S01]  /*38b0*/  LOP3.LUT R8, R8, 0x1, RZ, 0x3c, !PT ;  /* 0x0000000108087812 */ /* 0x000fe200078e3cff */
[----:B------:R-:W-:Y:S01]  /*38c0*/  @!PT LDS RZ, [RZ] ;  /* 0x00000000fffff984 */ /* 0x000fe20000000800 */
[----:B------:R-:W-:Y:S01]  /*38d0*/  @!PT LDS RZ, [RZ] ;  /* 0x00000000fffff984 */ /* 0x000fe20000000800 */
[----:B------:R-:W-:Y:S01]  /*38e0*/  @!PT LDS RZ, [RZ] ;  /* 0x00000000fffff984 */ /* 0x000fe20000000800 */
[----:B------:R-:W-:Y:S01]  /*38f0*/  @!PT LDS RZ, [RZ] ;  /* 0x00000000fffff984 */ /* 0x000fe20000000800 */
[----:B------:R3:W-:Y:S06]  /*3900*/  MEMBAR.ALL.CTA ;  /* 0x0000000000007992 */ /* 0x0007ec0000008000 */
[----:B---3--:R-:W3:Y:S02]  /*3910*/  FENCE.VIEW.ASYNC.S ;  /* 0x00000000000073c6 */ /* 0x008ee40000000000 */
[----:B---3--:R-:W-:Y:S01]  /*3920*/  SYNCS.ARRIVE.TRANS64.RED.A1T0 RZ, [UR5], RZ ;  /* 0x000000ffffff79a7 */ /* 0x008fe20008100405 */
[----:B--2---:R-:W-:-:S13]  /*3930*/  LOP3.LUT P1, RZ, R6, 0x1, RZ, 0xc0, !PT ;  /* 0x0000000106ff7812 */ /* 0x004fda000782c0ff */
[----:B------:R-:W-:Y:S05]  /*3940*/  @P1 BRA `(.L_x_61) ;  /* 0xfffffffc00981947 */ /* 0x000fea000383ffff */
[----:B------:R-:W-:-:S04]  /*3950*/  SHF.L.U32 R0, R3, 0x1f, RZ ;  /* 0x0000001f03007819 */ /* 0x000fc800000006ff */
[----:B------:R-:W2:Y:S02]  /*3960*/  SYNCS.PHASECHK.TRANS64 P0, [UR4+0x148], R0 ;  /* 0x00014800ff0075a7 */ /* 0x000ea40008001004 */
[----:B-12---:R-:W-:Y:S05]  /*3970*/  @P0 EXIT ;  /* 0x000000000000094d */ /* 0x006fea0003800000 */
[----:B------:R-:W-:-:S07]  /*3980*/  MOV R0, UR4 ;  /* 0x0000000400007c02 */ /* 0x000fce0008000f00 */
.L_x_62:
[----:B-1----:R-:W-:-:S04]  /*3990*/  SHF.L.U32 R5, R3, 0x1f, RZ ;  /* 0x0000001f03057819 */ /* 0x002fc800000006ff */
[----:B------:R1:W2:Y:S03]  /*39a0*/  SYNCS.PHASECHK.TRANS64.TRYWAIT P0, [R0+URZ+0x148], R5 ;  /* 0x00014805000075a7 */ /* 0x0002a600080011ff */
[----:B--2---:R-:W-:Y:S05]  /*39b0*/  @!P0 NANOSLEEP.SYNCS 0x989680 ;  /* 0x009896800000895d */ /* 0x004fea0003900000 */
[----:B------:R-:W2:Y:S02]  /*39c0*/  @!P0 SYNCS.PHASECHK.TRANS64 P0, [R0+URZ+0x148], R5 ;  /* 0x00014805000085a7 */ /* 0x000ea400080010ff */
[----:B--2---:R-:W-:Y:S05]  /*39d0*/  @P0 EXIT ;  /* 0x000000000000094d */ /* 0x004fea0003800000 */
[----:B------:R-:W-:Y:S05]  /*39e0*/  BRA `(.L_x_62) ;  /* 0xfffffffc00e87947 */ /* 0x000fea000383ffff */
.L_x_58:
[----:B------:R-:W-:Y:S05]  /*39f0*/  BRA.U UP5, `(.L_x_63) ;  /* 0x0000000d05547547 */ /* 0x000fea000b800000 */
[----:B------:R-:W2:Y:S01]  /*3a00*/  S2UR UR7, SR_CgaCtaId ;  /* 0x00000000000779c3 */ /* 0x000ea20000008800 */
[----:B------:R-:W-:Y:S01]  /*3a10*/  UMOV UR4, 0x40 ;  /* 0x0000004000047882 */ /* 0x000fe20000000000 */
[----:B------:R-:W-:Y:S01]  /*3a20*/  NOP ;  /* 0x0000000000007918 */ /* 0x000fe20000000000 */
[----:B------:R-:W-:Y:S01]  /*3a30*/  UMOV UR6, 0x400 ;  /* 0x0000040000067882 */ /* 0x000fe20000000000 */
[----:B--2---:R-:W-:Y:S02]  /*3a40*/  ULEA UR5, UR7, UR4, 0x18 ;  /* 0x0000000407057291 */ /* 0x004fe4000f8ec0ff */
[----:B------:R-:W-:-:S07]  /*3a50*/  ULEA UR6, UR7, UR6, 0x18 ;  /* 0x0000000607067291 */ /* 0x000fce000f8ec0ff */
[----:B------:R-:W2:Y:S02]  /*3a60*/  LDS.U8 R2, [UR5+0x1c] ;  /* 0x00001c05ff027984 */ /* 0x000ea40008000000 */
[----:B--2---:R-:W-:-:S13]  /*3a70*/  ISETP.NE.AND P0, PT, R2, RZ, PT ;  /* 0x000000ff0200720c */ /* 0x004fda0003f05270 */
[----:B------:R-:W-:Y:S05]  /*3a80*/  @P0 BRA `(.L_x_64) ;  /* 0x0000000000580947 */ /* 0x000fea0003800000 */
[----:B------:R-:W-:-:S13]  /*3a90*/  ELECT P0, URZ, PT ;  /* 0x0000000000ff782f */ /* 0x000fda0003800000 */
[----:B------:R-:W-:Y:S05]  /*3aa0*/  @!P0 BRA `(.L_x_65) ;  /* 0x0000000000608947 */ /* 0x000fea0003800000 */
[----:B------:R-:W-:Y:S01]  /*3ab0*/  UMOV UR4, 0x10 ;  /* 0x0000001000047882 */ /* 0x000fe20000000000 */
[----:B------:R-:W-:Y:S01]  /*3ac0*/  HFMA2 R2, -RZ, RZ, 0, 5.9604644775390625e-08 ;  /* 0x00000001ff027431 */ /* 0x000fe200000001ff */
[----:B------:R-:W-:-:S03]  /*3ad0*/  MOV R3, 0xffff ;  /* 0x0000ffff00037802 */ /* 0x000fc60000000f00 */
[----:B------:R-:W-:Y:S04]  /*3ae0*/  DEPBAR.LE SB2, 0x36 ;  /* 0x0000ad800000791a */ /* 0x000fe80000000000 */
[----:B------:R-:W2:Y:S02]  /*3af0*/  UTCATOMSWS.FIND_AND_SET.ALIGN UP0, UR4, UR4 ;  /* 0x00000004000475e3 */ /* 0x000ea40008000800 */
[----:B--2---:R-:W-:Y:S01]  /*3b00*/  MOV R4, UR4 ;  /* 0x0000000400047c02 */ /* 0x004fe20008000f00 */
[----:B------:R-:W-:Y:S06]  /*3b10*/  BRA.U UP0, `(.L_x_66) ;  /* 0x0000000100187547 */ /* 0x000fec000b800000 */
.L_x_67:
[----:B------:R-:W-:Y:S05]  /*3b20*/  NANOSLEEP 0x64 ;  /* 0x000000640000795d */ /* 0x000fea0003800000 */
[----:B------:R-:W-:-:S05]  /*3b30*/  UMOV UR4, 0x10 ;  /* 0x0000001000047882 */ /* 0x000fca0000000000 */
[----:B------:R-:W-:Y:S04]  /*3b40*/  DEPBAR.LE SB2, 0x36 ;  /* 0x0000ad800000791a */ /* 0x000fe80000000000 */
[----:B------:R-:W2:Y:S02]  /*3b50*/  UTCATOMSWS.FIND_AND_SET.ALIGN UP0, UR4, UR4 ;  /* 0x00000004000475e3 */ /* 0x000ea40008000800 */
[----:B--2---:R-:W-:Y:S01]  /*3b60*/  MOV R4, UR4 ;  /* 0x0000000400047c02 */ /* 0x004fe20008000f00 */
[----:B------:R-:W-:Y:S05]  /*3b70*/  BRA.U !UP0, `(.L_x_67) ;  /* 0xfffffffd08e87547 */ /* 0x000fea000b83ffff */
.L_x_66:
[-C--:B------:R-:W-:Y:S02]  /*3b80*/  SHF.L.U32 R3, R3, R4.reuse, RZ ;  /* 0x0000000403037219 */ /* 0x080fe400000006ff */
[----:B------:R-:W-:Y:S01]  /*3b90*/  SHF.L.U32 R2, R2, R4, RZ ;  /* 0x0000000402027219 */ /* 0x000fe200000006ff */
[----:B------:R-:W-:Y:S02]  /*3ba0*/  IMAD.SHL.U32 R4, R4, 0x20, RZ ;  /* 0x0000002004047824 */ /* 0x000fe400078e00ff */
[----:B------:R2:W-:Y:S04]  /*3bb0*/  ATOMS.OR RZ, [UR5+0x14], R3 ;  /* 0x00001403ffff798c */ /* 0x0005e8000b000005 */
[----:B------:R2:W-:Y:S04]  /*3bc0*/  ATOMS.OR RZ, [UR5+0x18], R2 ;  /* 0x00001802ffff798c */ /* 0x0005e8000b000005 */
[----:B------:R2:W-:Y:S01]  /*3bd0*/  STS [UR6+0x190], R4 ;  /* 0x00019004ff007988 */ /* 0x0005e20008000806 */
[----:B------:R-:W-:Y:S05]  /*3be0*/  BRA `(.L_x_65) ;  /* 0x0000000000107947 */ /* 0x000fea0003800000 */
.L_x_64:
[----:B------:R-:W-:-:S05]  /*3bf0*/  MOV R2, 0xffffffff ;  /* 0xffffffff00027802 */ /* 0x000fca0000000f00 */
[----:B------:R2:W-:Y:S02]  /*3c00*/  STS [UR6+0x190], R2 ;  /* 0x00019002ff007988 */ /* 0x0005e40008000806 */
[----:B--2---:R-:W-:Y:S02]  /*3c10*/  MOV R2, 0x3c30 ;  /* 0x00003c3000027802 */ /* 0x004fe40000000f00 */
[----:B-1---5:R-:W-:Y:S05]  /*3c20*/  CALL.REL.NOINC `($__internal_1_$__cuda_sm10x_tcgen05_guardrail_trap_phase_invalid_during_alloc) ;  /* 0x0000005400d07944 */ /* 0x022fea0003c00000 */
.L_x_65:
[----:B------:R-:W-:Y:S05]  /*3c30*/  WARPSYNC.ALL ;  /* 0x0000000000007948 */ /* 0x000fea0003800000 */
[----:B------:R-:W3:Y:S01]  /*3c40*/  S2UR UR4, SR_CgaCtaId ;  /* 0x00000000000479c3 */ /* 0x000ee20000008800 */
[----:B------:R-:W-:Y:S01]  /*3c50*/  UMOV UR18, 0x400 ;  /* 0x0000040000127882 */ /* 0x000fe20000000000 */
[----:B------:R-:W-:-:S06]  /*3c60*/  NOP ;  /* 0x0000000000007918 */ /* 0x000fcc0000000000 */
[----:B------:R-:W-:Y:S06]  /*3c70*/  BAR.ARV 0x6, 0xa0 ;  /* 0x0182800000007b1d */ /* 0x000fec0000002000 */
[----:B------:R-:W4:Y:S01]  /*3c80*/  LDCU.64 UR6, c[0x0][0x388] ;  /* 0x00007100ff0677ac */ /* 0x000f220008000a00 */
[----:B------:R-:W-:Y:S01]  /*3c90*/  LOP3.LUT R0, R0, 0xffff, RZ, 0xc0, !PT ;  /* 0x0000ffff00007812 */ /* 0x000fe200078ec0ff */
[----:B------:R-:W-:Y:S01]  /*3ca0*/  IMAD.MOV.U32 R9, RZ, RZ, 0x1 ;  /* 0x00000001ff097424 */ /* 0x000fe200078e00ff */
[----:B------:R-:W1:Y:S02]  /*3cb0*/  LDCU.64 UR8, c[0x0][0x390] ;  /* 0x00007200ff0877ac */ /* 0x000e640008000a00 */
[----:B------:R-:W-:Y:S01]  /*3cc0*/  R2UR UR19, R0 ;  /* 0x00000000001372ca */ /* 0x000fe200000e0000 */
[----:B------:R-:W-:-:S02]  /*3cd0*/  IMAD.MOV.U32 R8, RZ, RZ, RZ ;  /* 0x000000ffff087224 */ /* 0x000fc400078e00ff */
[----:B--2---:R-:W-:Y:S01]  /*3ce0*/  IMAD.MOV.U32 R3, RZ, RZ, RZ ;  /* 0x000000ffff037224 */ /* 0x004fe200078e00ff */
[----:B------:R-:W-:Y:S01]  /*3cf0*/  UMOV UR22, URZ ;  /* 0x000000ff00167c82 */ /* 0x000fe20008000000 */
[----:B---3--:R-:W-:Y:S01]  /*3d00*/  ULEA UR18, UR4, UR18, 0x18 ;  /* 0x0000001204127291 */ /* 0x008fe2000f8ec0ff */
[----:B------:R-:W-:Y:S01]  /*3d10*/  UMOV UR17, URZ ;  /* 0x000000ff00117c82 */ /* 0x000fe20008000000 */
[----:B------:R-:W-:Y:S01]  /*3d20*/  UMOV UR26, 0x0 ;  /* 0x00000000001a7882 */ /* 0x000fe20000000000 */
[----:B------:R-:W-:Y:S01]  /*3d30*/  UMOV UR27, 0x4200010 ;  /* 0x04200010001b7882 */ /* 0x000fe20000000000 */
[----:B------:R-:W-:Y:S01]  /*3d40*/  UMOV UR24, 0x0 ;  /* 0x0000000000187882 */ /* 0x000fe20000000000 */
[----:B------:R-:W-:Y:S01]  /*3d50*/  UMOV UR25, 0x4200010 ;  /* 0x0420001000197882 */ /* 0x000fe20000000000 */
[----:B----4-:R-:W-:-:S03]  /*3d60*/  UIADD3 UR4, UPT, UPT, UR6, 0x3f, URZ ;  /* 0x0000003f06047890 */ /* 0x010fc6000fffe0ff */
[----:B------:R-:W2:Y:S01]  /*3d70*/  LDS R2, [UR18+0x190] ;  /* 0x00019012ff027984 */ /* 0x000ea20008000800 */
[----:B------:R-:W-:Y:S02]  /*3d80*/  UIADD3 UR6, UPT, UPT, UR18, 0x4400, URZ ;  /* 0x0000440012067890 */ /* 0x000fe4000fffe0ff */
[----:B------:R-:W-:Y:S02]  /*3d90*/  USHF.R.S32.HI UR5, URZ, 0x1f, UR4 ;  /* 0x0000001fff057899 */ /* 0x000fe40008011404 */
[----:B------:R-:W-:Y:S02]  /*3da0*/  USHF.R.U32.HI UR6, URZ, 0x4, UR6 ;  /* 0x00000004ff067899 */ /* 0x000fe40008011606 */
[----:B------:R-:W-:Y:S02]  /*3db0*/  ULEA.HI UR4, UR5, UR4, URZ, 0x6 ;  /* 0x0000000405047291 */ /* 0x000fe4000f8f30ff */
[----:B------:R-:W-:Y:S02]  /*3dc0*/  UIADD3 UR5, UPT, UPT, UR18, 0x15400, URZ ;  /* 0x0001540012057890 */ /* 0x000fe4000fffe0ff */
[----:B------:R-:W-:-:S02]  /*3dd0*/  USHF.R.S32.HI UR4, URZ, 0x6, UR4 ;  /* 0x00000006ff047899 */ /* 0x000fc40008011404 */
[----:B------:R-:W-:Y:S02]  /*3de0*/  USHF.R.U32.HI UR5, URZ, 0x4, UR5 ;  /* 0x00000004ff057899 */ /* 0x000fe40008011605 */
[----:B------:R-:W-:Y:S02]  /*3df0*/  UIMAD UR4, UR4, UR7, URZ ;  /* 0x00000007040472a4 */ /* 0x000fe4000f8e02ff */
[----:B------:R-:W-:Y:S02]  /*3e00*/  ULOP3.LUT UR6, UR6, 0x3fff, URZ, 0xc0, !UPT ;  /* 0x00003fff06067892 */ /* 0x000fe4000f8ec0ff */
[----:B-1----:R-:W-:Y:S02]  /*3e10*/  UIMAD UR4, UR4, UR8, URZ ;  /* 0x00000008040472a4 */ /* 0x002fe4000f8e02ff */
[----:B------:R-:W-:Y:S02]  /*3e20*/  ULOP3.LUT UR5, UR5, 0x3fff, URZ, 0xc0, !UPT ;  /* 0x00003fff05057892 */ /* 0x000fe4000f8ec0ff */
[----:B------:R-:W-:-:S02]  /*3e30*/  UIMAD UR7, UR4, UR9, URZ ;  /* 0x00000009040772a4 */ /* 0x000fc4000f8e02ff */
[----:B------:R-:W-:Y:S02]  /*3e40*/  UIADD3 UR4, UPT, UPT, UR18, 0x148, URZ ;  /* 0x0000014812047890 */ /* 0x000fe4000fffe0ff */
[----:B------:R-:W-:Y:S02]  /*3e50*/  ULOP3.LUT UR20, UR6, 0x10000, URZ, 0xfc, !UPT ;  /* 0x0001000006147892 */ /* 0x000fe4000f8efcff */
[----:B------:R-:W-:Y:S02]  /*3e60*/  UPRMT UR28, URZ, 0x654, UR4 ;  /* 0x00000654ff1c7896 */ /* 0x000fe40008000004 */
[----:B------:R-:W-:Y:S02]  /*3e70*/  ULOP3.LUT UR21, UR5, 0x10000, URZ, 0xfc, !UPT ;  /* 0x0001000005157892 */ /* 0x000fe4000f8efcff */
[----:B------:R-:W-:Y:S02]  /*3e80*/  UIADD3 UR29, UPT, UPT, UR7, -0x1, URZ ;  /* 0xffffffff071d7890 */ /* 0x000fe4000fffe0ff */
[----:B------:R-:W-:Y:S01]  /*3e90*/  UISETP.GE.AND UP3, UPT, UR7, 0x1, UPT ;  /* 0x000000010700788c */ /* 0x000fe2000bf66270 */
[C---:B--2---:R-:W-:Y:S01]  /*3ea0*/  VIADD R5, R2.reuse, 0x80 ;  /* 0x0000008002057836 */ /* 0x044fe20000000000 */
[----:B------:R-:W-:-:S04]  /*3eb0*/  LOP3.LUT R4, R2, 0xffff, RZ, 0xc0, !PT ;  /* 0x0000ffff02047812 */ /* 0x000fc800078ec0ff */
[----:B------:R-:W-:-:S05]  /*3ec0*/  LOP3.LUT R5, R5, 0xffff, RZ, 0xc0, !PT ;  /* 0x0000ffff05057812 */ /* 0x000fca00078ec0ff */
[----:B------:R1:W-:Y:S02]  /*3ed0*/  STL.64 [R1], R4 ;  /* 0x0000000401007387 */ /* 0x0003e40000100a00 */
.L_x_74:
[----:B-1----:R-:W-:-:S04]  /*3ee0*/  SHF.L.U32 R5, R8, 0x1f, RZ ;  /* 0x0000001f08057819 */ /* 0x002fc800000006ff */
[----:B------:R-:W1:Y:S02]  /*3ef0*/  SYNCS.PHASECHK.TRANS64.TRYWAIT P0, [UR18+0x140], R5 ;  /* 0x00014005ff0075a7 */ /* 0x000e640008001112 */
[----:B-12-4-:R-:W-:Y:S05]  /*3f00*/  @!P0 BRA `(.L_x_68) ;  /* 0x0000004c00c88947 */ /* 0x016fea0003800000 */
.L_x_160:
[----:B-1----:R-:W1:Y:S01]  /*3f10*/  LDS.128 R4, [UR18+0x180] ;  /* 0x00018012ff047984 */ /* 0x002e620008000c00 */
[----:B------:R-:W-:Y:S01]  /*3f20*/  ULEA UR23, UR22, UR18, 0x3 ;  /* 0x0000001216177291 */ /* 0x000fe2000f8e18ff */
[----:B------:R-:W-:Y:S01]  /*3f30*/  SHF.L.U32 R0, R9, 0x1f, RZ ;  /* 0x0000001f09007819 */ /* 0x000fe200000006ff */
[----:B------:R-:W-:Y:S01]  /*3f40*/  @!PT LDS RZ, [RZ] ;  /* 0x00000000fffff984 */ /* 0x000fe20000000800 */
[----:B------:R-:W-:Y:S01]  /*3f50*/  @!PT LDS RZ, [RZ] ;  /* 0x00000000fffff984 */ /* 0x000fe20000000800 */
[----:B------:R-:W-:Y:S01]  /*3f60*/  @!PT LDS RZ, [RZ] ;  /* 0x00000000fffff984 */ /* 0x000fe20000000800 */
[----:B------:R-:W-:Y:S01]  /*3f70*/  @!PT LDS RZ, [RZ] ;  /* 0x00000000fffff984 */ /* 0x000fe20000000800 */
[----:B------:R2:W-:Y:S06]  /*3f80*/  MEMBAR.ALL.CTA ;  /* 0x0000000000007992 */ /* 0x0005ec0000008000 */
[----:B--2---:R-:W2:Y:S02]  /*3f90*/  FENCE.VIEW.ASYNC.S ;  /* 0x00000000000073c6 */ /* 0x004ea40000000000 */
[----:B--2---:R-:W-:Y:S01]  /*3fa0*/  SYNCS.ARRIVE.TRANS64.RED.A1T0 RZ, [UR28], RZ ;  /* 0x000000ffffff79a7 */ /* 0x004fe2000810041c */
[----:B------:R-:W2:Y:S01]  /*3fb0*/  SYNCS.PHASECHK.TRANS64.TRYWAIT P0, [UR23+0x160], R0 ;  /* 0x00016000ff0075a7 */ /* 0x000ea20008001117 */
[----:B-1----:R-:W-:Y:S01]  /*3fc0*/  LOP3.LUT P2, RZ, R6, 0x1, RZ, 0xc0, !PT ;  /* 0x0000000106ff7812 */ /* 0x002fe2000784c0ff */
[----:B--2---:R-:W-:-:S12]  /*3fd0*/  @!P0 BRA `(.L_x_69) ;  /* 0x0000004c00ac8947 */ /* 0x004fd80003800000 */
.L_x_162:
[----:B------:R-:W-:Y:S05]  /*3fe0*/  BRA.U !UP3, `(.L_x_70) ;  /* 0x000000010bc87547 */ /* 0x000fea000b800000 */
[----:B-1----:R-:W-:Y:S01]  /*3ff0*/  IMAD.U32 R0, RZ, RZ, UR22 ;  /* 0x00000016ff007e24 */ /* 0x002fe2000f8e00ff */
[----:B------:R-:W-:-:S04]  /*4000*/  ULEA UR4, UR17, UR18, 0x3 ;  /* 0x0000001211047291 */ /* 0x000fc8000f8e18ff */
[----:B------:R-:W-:Y:S02]  /*4010*/  LEA R4, R0, R1, 0x2 ;  /* 0x0000000100047211 */ /* 0x000fe400078e10ff */
[----:B------:R-:W-:-:S04]  /*4020*/  SHF.L.U32 R0, R3, 0x1f, RZ ;  /* 0x0000001f03007819 */ /* 0x000fc800000006ff */
[----:B------:R-:W5:Y:S01]  /*4030*/  LDL R4, [R4] ;  /* 0x0000000004047983 */ /* 0x000f620000100800 */
[----:B------:R1:W2:Y:S01]  /*4040*/  SYNCS.PHASECHK.TRANS64.TRYWAIT P1, [UR4], R0 ;  /* 0x00000000ff0075a7 */ /* 0x0002a20008021104 */
[----:B------:R-:W-:Y:S01]  /*4050*/  UPLOP3.LUT UP2, UPT, UPT, UPT, UPT, 0x40, 0x4 ;  /* 0x000000000004789c */ /* 0x000fe20003f4e870 */
[----:B------:R-:W-:Y:S01]  /*4060*/  UMOV UR15, UR29 ;  /* 0x0000001d000f7c82 */ /* 0x000fe20008000000 */
[----:B------:R-:W-:-:S09]  /*4070*/  UMOV UR8, UR17 ;  /* 0x0000001100087c82 */ /* 0x000fd20008000000 */
.L_x_73:
[----:B------:R-:W-:Y:S01]  /*4080*/  ULEA UR16, UR8, UR18, 0x3 ;  /* 0x0000001208107291 */ /* 0x000fe2000f8e18ff */
[----:B--234-:R-:W-:Y:S11]  /*4090*/  @P1 BRA `(.L_x_71) ;  /* 0x00000000000c1947 */ /* 0x01cff60003800000 */
[----:B------:R-:W-:Y:S04]  /*40a0*/  SHF.L.U32 R5, R3, 0x1f, RZ ;  /* 0x0000001f03057819 */ /* 0x000fe800000006ff */
[----:B------:R-:W2:Y:S02]  /*40b0*/  SYNCS.PHASECHK.TRANS64.TRYWAIT P0, [UR16], R5 ;  /* 0x00000005ff0075a7 */ /* 0x000ea40008001110 */
[----:B--2---:R-:W-:Y:S05]  /*40c0*/  @!P0 BRA `(.L_x_72) ;  /* 0x0000004c00888947 */ /* 0x004fea0003800000 */
.L_x_71:
[----:B------:R-:W-:Y:S01]  /*40d0*/  UISETP.NE.AND UP0, UPT, UR15, URZ, UPT ;  /* 0x000000ff0f00728c */ /* 0x000fe2000bf05270 */
[----:B------:R-:W-:Y:S01]  /*40e0*/  PLOP3.LUT P1, PT, PT, PT, PT, 0x80, 0x8 ;  /* 0x000000000008781c */ /* 0x000fe20003f2f070 */
[----:B------:R-:W-:Y:S02]  /*40f0*/  UIADD3 UR4, UPT, UPT, UR8, 0x1, URZ ;  /* 0x0000000108047890 */ /* 0x000fe4000fffe0ff */
[----:B------:R-:W-:Y:S02]  /*4100*/  ULEA UR10, UR8, UR21, 0x9 ;  /* 0x00000015080a7291 */ /* 0x000fe4000f8e48ff */
[----:B------:R-:W-:Y:S01]  /*4110*/  UISETP.NE.AND UP1, UPT, UR4, 0x11, UPT ;  /* 0x000000110400788c */ /* 0x000fe2000bf25270 */
[----:B------:R-:W-:Y:S01]  /*4120*/  PLOP3.LUT P0, PT, PT, PT, UP0, 0x80, 0x8 ;  /* 0x000000000008781c */ /* 0x000fe20003f0f008 */
[----:B------:R-:W-:Y:S02]  /*4130*/  ULEA UR8, UR8, UR20, 0x8 ;  /* 0x0000001408087291 */ /* 0x000fe4000f8e40ff */
[----:B------:R-:W-:Y:S02]  /*4140*/  USEL UR5, URZ, 0x1, UP1 ;  /* 0x00000001ff057887 */ /* 0x000fe40008800000 */
[----:B------:R-:W-:Y:S02]  /*4150*/  USEL UR17, UR4, URZ, UP1 ;  /* 0x000000ff04117287 */ /* 0x000fe40008800000 */
[----:B------:R-:W-:Y:S02]  /*4160*/  UIADD3 UR12, UPT, UPT, UR10, 0x2, URZ ;  /* 0x000000020a0c7890 */ /* 0x000fe4000fffe0ff */
[----:B------:R-:W-:Y:S01]  /*4170*/  @UP0 ULEA UR4, UR17, UR18, 0x3 ;  /* 0x0000001211040291 */ /* 0x000fe2000f8e18ff */
[----:B------:R-:W-:Y:S01]  /*4180*/  LOP3.LUT R3, R3, UR5, RZ, 0x3c, !PT ;  /* 0x0000000503037c12 */ /* 0x000fe2000f8e3cff */
[----:B------:R-:W-:Y:S02]  /*4190*/  UIADD3 UR6, UPT, UPT, UR8, 0x2, URZ ;  /* 0x0000000208067890 */ /* 0x000fe4000fffe0ff */
[----:B------:R-:W-:Y:S01]  /*41a0*/  UIADD3 UR5, UPT, UPT, UR16, 0x88, URZ ;  /* 0x0000008810057890 */ /* 0x000fe2000fffe0ff */
[----:B-1----:R-:W-:Y:S01]  /*41b0*/  @P0 SHF.L.U32 R0, R3, 0x1f, RZ ;  /* 0x0000001f03000819 */ /* 0x002fe200000006ff */
[----:B------:R-:W-:Y:S01]  /*41c0*/  UMOV UR11, 0x80004020 ;  /* 0x80004020000b7882 */ /* 0x000fe20000000000 */
[----:B------:R-:W-:Y:S01]  /*41d0*/  UMOV UR9, 0x80004020 ;  /* 0x8000402000097882 */ /* 0x000fe20000000000 */
[----:B------:R-:W-:Y:S01]  /*41e0*/  UMOV UR13, 0x80004020 ;  /* 0x80004020000d7882 */ /* 0x000fe20000000000 */
[----:B------:R3:W4:Y:S01]  /*41f0*/  @P0 SYNCS.PHASECHK.TRANS64.TRYWAIT P1, [UR4], R0 ;  /* 0x00000000ff0005a7 */ /* 0x0007220008021104 */
[----:B------:R-:W-:Y:S11]  /*4200*/  ELECT P0, URZ, PT ;  /* 0x0000000000ff782f */ /* 0x000ff60003800000 */
[----:B------:R-:W-:Y:S02]  /*4210*/  @!UPT UIADD3 URZ, UPT, UPT, URZ, URZ, URZ ;  /* 0x000000fffffff290 */ /* 0x000fe4000fffe0ff */
[C---:B-----5:R-:W-:Y:S02]  /*4220*/  @P0 R2UR.BROADCAST UR4, R4.reuse ;  /* 0x00000000040402ca */ /* 0x060fe400008e0000 */
[----:B------:R-:W-:Y:S11]  /*4230*/  ELECT P0, URZ, PT ;  /* 0x0000000000ff782f */ /* 0x000ff60003800000 */
[----:B------:R-:W-:Y:S02]  /*4240*/  @!UPT UIADD3 URZ, UPT, UPT, URZ, URZ, URZ ;  /* 0x000000fffffff290 */ /* 0x000fe4000fffe0ff */
[----:B------:R-:W-:Y:S01]  /*4250*/  @P0 R2UR.BROADCAST UR14, R4 ;  /* 0x00000000040e02ca */ /* 0x000fe200008e0000 */
[----:B------:R-:W-:Y:S01]  /*4260*/  UMOV UR7, 0x80004020 ;  /* 0x8000402000077882 */ /* 0x000fe20000000000 */
[----:B------:R1:W-:Y:S01]  /*4270*/  UTCQMMA gdesc[UR8], gdesc[UR10], tmem[UR4], tmem[UR26], idesc[UR27], UP2 ;  /* 0x00ff1a0a080075ea */ /* 0x0003e20009000304 */
[----:B------:R-:W-:Y:S10]  /*4280*/  UPLOP3.LUT UP2, UPT, UPT, UPT, UPT, 0x80, 0x8 ;  /* 0x000000000008789c */ /* 0x000ff40003f4f070 */
[----:B------:R3:W-:Y:S01]  /*4290*/  UTCQMMA gdesc[UR6], gdesc[UR12], tmem[UR14], tmem[UR24], idesc[UR25], UPT ;  /* 0x00ff180c060075ea */ /* 0x0007e2000b80030e */
[----:B------:R3:W-:Y:S01]  /*42a0*/  UTCBAR.MULTICAST [UR5], URZ, UR19 ;  /* 0x000000ff050073e9 */ /* 0x0007e20008000813 */
[----:B-1----:R-:W-:Y:S02]  /*42b0*/  UIADD3 UR4, UPT, UPT, UR15, 0x1, URZ ;  /* 0x000000010f047890 */ /* 0x002fe4000fffe0ff */
[----:B------:R-:W-:Y:S02]  /*42c0*/  UIADD3 UR9, UPT, UPT, UR15, -0x1, URZ ;  /* 0xffffffff0f097890 */ /* 0x000fe4000fffe0ff */
[----:B------:R-:W-:Y:S01]  /*42d0*/  UISETP.GT.U32.AND UP0, UPT, UR4, 0x1, UPT ;  /* 0x000000010400788c */ /* 0x000fe2000bf04070 */
[----:B------:R-:W-:Y:S04]  /*42e0*/  UMOV UR8, UR17 ;  /* 0x0000001100087c82 */ /* 0x000fe80008000000 */
[----:B------:R-:W-:Y:S04]  /*42f0*/  UMOV UR15, UR9 ;  /* 0x00000009000f7c82 */ /* 0x000fe80008000000 */
[----:B------:R-:W-:Y:S05]  /*4300*/  BRA.U UP0, `(.L_x_73) ;  /* 0xfffffffd005c7547 */ /* 0x000fea000b83ffff */
.L_x_70:
[----:B------:R-:W-:Y:S01]  /*4310*/  UIADD3 UR4, UPT, UPT, UR22, 0x1, URZ ;  /* 0x0000000116047890 */ /* 0x000fe2000fffe0ff */
[----:B------:R-:W-:Y:S01]  /*4320*/  LOP3.LUT R8, R8, 0x1, RZ, 0x3c, !PT ;  /* 0x0000000108087812 */ /* 0x000fe200078e3cff */
[----:B---3--:R-:W-:Y:S02]  /*4330*/  UIADD3 UR5, UPT, UPT, UR23, 0x150, URZ ;  /* 0x0000015017057890 */ /* 0x008fe4000fffe0ff */
[----:B------:R-:W-:-:S04]  /*4340*/  UISETP.NE.AND UP0, UPT, UR4, 0x2, UPT ;  /* 0x000000020400788c */ /* 0x000fc8000bf05270 */
[----:B------:R-:W-:Y:S02]  /*4350*/  USEL UR6, URZ, 0x1, UP0 ;  /* 0x00000001ff067887 */ /* 0x000fe40008000000 */
[----:B------:R-:W-:Y:S01]  /*4360*/  USEL UR22, UR4, URZ, UP0 ;  /* 0x000000ff04167287 */ /* 0x000fe20008000000 */
[----:B------:R2:W-:Y:S03]  /*4370*/  UTCBAR [UR5], URZ ;  /* 0x000000ff050073e9 */ /* 0x0005e600080000ff */
[----:B------:R-:W-:Y:S01]  /*4380*/  LOP3.LUT R9, R9, UR6, RZ, 0x3c, !PT ;  /* 0x0000000609097c12 */ /* 0x000fe2000f8e3cff */
[----:B------:R-:W-:Y:S07]  /*4390*/  @P2 BRA `(.L_x_74) ;  /* 0xfffffff800d02947 */ /* 0x000fee000383ffff */
[----:B------:R-:W3:Y:S01]  /*43a0*/  S2UR UR6, SR_CgaCtaId ;  /* 0x00000000000679c3 */ /* 0x000ee20000008800 */
[----:B------:R-:W-:Y:S01]  /*43b0*/  ELECT P0, URZ, PT ;  /* 0x0000000000ff782f */ /* 0x000fe20003800000 */
[----:B-1----:R-:W-:Y:S01]  /*43c0*/  IMAD.MOV.U32 R0, RZ, RZ, 0x1 ;  /* 0x00000001ff007424 */ /* 0x002fe200078e00ff */
[----:B------:R-:W-:Y:S01]  /*43d0*/  UIADD3 UR18, UPT, UPT, UR18, 0x160, URZ ;  /* 0x0000016012127890 */ /* 0x000fe2000fffe0ff */
[----:B------:R-:W-:Y:S01]  /*43e0*/  SHF.L.U32 R3, R9, 0x1f, RZ ;  /* 0x0000001f09037819 */ /* 0x000fe200000006ff */
[----:B------:R-:W-:-:S03]  /*43f0*/  UMOV UR4, 0x40 ;  /* 0x0000004000047882 */ /* 0x000fc60000000000 */
[----:B------:R-:W-:Y:S01]  /*4400*/  UVIRTCOUNT.DEALLOC.SMPOOL 0x80 ;  /* 0x000000800000784c */ /* 0x000fe20000000000 */
[----:B---3--:R-:W-:Y:S02]  /*4410*/  ULEA UR6, UR6, UR4, 0x18 ;  /* 0x0000000406067291 */ /* 0x008fe4000f8ec0ff */
[----:B------:R-:W-:-:S07]  /*4420*/  ULEA UR4, UR22, UR18, 0x3 ;  /* 0x0000001216047291 */ /* 0x000fce000f8e18ff */
[----:B------:R1:W-:Y:S02]  /*4430*/  @P0 STS.U8 [UR6+0x1c], R0 ;  /* 0x00001c00ff000988 */ /* 0x0003e40008000006 */
[----:B------:R-:W3:Y:S02]  /*4440*/  SYNCS.PHASECHK.TRANS64.TRYWAIT P0, [UR4], R3 ;  /* 0x00000003ff0075a7 */ /* 0x000ee40008001104 */
[----:B-1-3--:R-:W-:Y:S05]  /*4450*/  @!P0 BRA `(.L_x_75) ;  /* 0x0000004800bc8947 */ /* 0x00afea0003800000 */
.L_x_165:
[----:B------:R-:W-:-:S04]  /*4460*/  UIADD3 UR4, UPT, UPT, UR22, 0x1, URZ ;  /* 0x0000000116047890 */ /* 0x000fc8000fffe0ff */
[----:B------:R-:W-:-:S04]  /*4470*/  UISETP.NE.AND UP0, UPT, UR4, 0x2, UPT ;  /* 0x000000020400788c */ /* 0x000fc8000bf05270 */
[----:B--2---:R-:W-:Y:S02]  /*4480*/  USEL UR5, URZ, 0x1, UP0 ;  /* 0x00000001ff057887 */ /* 0x004fe40008000000 */
[----:B------:R-:W-:-:S04]  /*4490*/  USEL UR4, UR4, URZ, UP0 ;  /* 0x000000ff04047287 */ /* 0x000fc80008000000 */
[----:B------:R-:W-:Y:S01]  /*44a0*/  ULEA UR4, UR4, UR18, 0x3 ;  /* 0x0000001204047291 */ /* 0x000fe2000f8e18ff */
[----:B-1----:R-:W-:-:S04]  /*44b0*/  LOP3.LUT R3, R9, UR5, RZ, 0x3c, !PT ;  /* 0x0000000509037c12 */ /* 0x002fc8000f8e3cff */
[----:B------:R-:W-:-:S04]  /*44c0*/  SHF.L.U32 R3, R3, 0x1f, RZ ;  /* 0x0000001f03037819 */ /* 0x000fc800000006ff */
[----:B------:R-:W1:Y:S02]  /*44d0*/  SYNCS.PHASECHK.TRANS64.TRYWAIT P0, [UR4], R3 ;  /* 0x00000003ff0075a7 */ /* 0x000e640008001104 */
[----:B-1----:R-:W-:Y:S05]  /*44e0*/  @!P0 BRA `(.L_x_76) ;  /* 0x0000004800b08947 */ /* 0x002fea0003800000 */
.L_x_167:
[----:B------:R-:W-:Y:S01]  /*44f0*/  NOP ;  /* 0x0000000000007918 */ /* 0x000fe20000000000 */
[----:B-1----:R-:W1:Y:S01]  /*4500*/  LDS R0, [UR6+0x14] ;  /* 0x00001406ff007984 */ /* 0x002e620008000800 */
[----:B------:R-:W-:Y:S01]  /*4510*/  LOP3.LUT R2, R2, 0xffff, RZ, 0xc0, !PT ;  /* 0x0000ffff02027812 */ /* 0x000fe200078ec0ff */
[----:B------:R-:W-:Y:S02]  /*4520*/  IMAD.MOV.U32 R3, RZ, RZ, 0xffff ;  /* 0x0000ffffff037424 */ /* 0x000fe400078e00ff */
[----:B------:R-:W-:Y:S01]  /*4530*/  IMAD.MOV.U32 R5, RZ, RZ, 0x1 ;  /* 0x00000001ff057424 */ /* 0x000fe200078e00ff */
[----:B------:R-:W-:-:S04]  /*4540*/  SHF.R.U32.HI R2, RZ, 0x5, R2 ;  /* 0x00000005ff027819 */ /* 0x000fc80000011602 */
[-C--:B------:R-:W-:Y:S02]  /*4550*/  SHF.L.U32 R3, R3, R2.reuse, RZ ;  /* 0x0000000203037219 */ /* 0x080fe400000006ff */
[----:B------:R-:W-:Y:S02]  /*4560*/  SHF.L.U32 R5, R5, R2, RZ ;  /* 0x0000000205057219 */ /* 0x000fe400000006ff */
[----:B-1----:R-:W-:-:S04]  /*4570*/  LOP3.LUT R0, R0, R3, RZ, 0xc0, !PT ;  /* 0x0000000300007212 */ /* 0x002fc800078ec0ff */
[----:B------:R-:W-:-:S13]  /*4580*/  ISETP.NE.AND P0, PT, R0, R3, PT ;  /* 0x000000030000720c */ /* 0x000fda0003f05270 */
[----:B------:R-:W-:Y:S05]  /*4590*/  @P0 BRA `(.L_x_77) ;  /* 0x00000000005c0947 */ /* 0x000fea0003800000 */
[----:B------:R-:W1:Y:S02]  /*45a0*/  LDS R0, [UR6+0x18] ;  /* 0x00001806ff007984 */ /* 0x000e640008000800 */
[----:B-1----:R-:W-:-:S04]  /*45b0*/  LOP3.LUT R0, R0, R5, RZ, 0xc0, !PT ;  /* 0x0000000500007212 */ /* 0x002fc800078ec0ff */
[----:B------:R-:W-:-:S13]  /*45c0*/  ISETP.NE.AND P0, PT, R0, R5, PT ;  /* 0x000000050000720c */ /* 0x000fda0003f05270 */
[----:B------:R-:W-:Y:S05]  /*45d0*/  @P0 BRA `(.L_x_78) ;  /* 0x0000000000400947 */ /* 0x000fea0003800000 */
[----:B------:R-:W-:Y:S01]  /*45e0*/  R2UR UR4, R3 ;  /* 0x00000000030472ca */ /* 0x000fe200000e0000 */
[----:B------:R-:W1:Y:S01]  /*45f0*/  S2R R2, SR_LANEID ;  /* 0x0000000000027919 */ /* 0x000e620000000000 */
[----:B------:R-:W-:-:S04]  /*4600*/  LOP3.LUT R5, RZ, R5, RZ, 0x33, !PT ;  /* 0x00000005ff057212 */ /* 0x000fc800078e33ff */
[----:B------:R-:W2:Y:S07]  /*4610*/  REDUX UR7, R5 ;  /* 0x00000000050773c4 */ /* 0x000eae0000000000 */
[----:B------:R-:W-:-:S03]  /*4620*/  ULOP3.LUT UR5, URZ, UR4, URZ, 0x33, !UPT ;  /* 0x00000004ff057292 */ /* 0x000fc6000f8e33ff */
[----:B------:R-:W-:Y:S02]  /*4630*/  VOTEU.ANY UR4, UPT, PT ;  /* 0x0000000000047886 */ /* 0x000fe400038e0100 */
[----:B------:R-:W-:Y:S01]  /*4640*/  UFLO.U32 UR4, UR4 ;  /* 0x00000004000472bd */ /* 0x000fe200080e0000 */
[----:B------:R-:W-:-:S04]  /*4650*/  IMAD.U32 R0, RZ, RZ, UR5 ;  /* 0x00000005ff007e24 */ /* 0x000fc8000f8e00ff */
[----:B------:R-:W3:Y:S02]  /*4660*/  REDUX UR8, R0 ;  /* 0x00000000000873c4 */ /* 0x000ee40000000000 */
[----:B------:R1:W-:Y:S02]  /*4670*/  UTCATOMSWS.AND URZ, UR5 ;  /* 0x0000000500ff79e3 */ /* 0x0003e40008000000 */
[----:B-1----:R-:W-:Y:S01]  /*4680*/  ISETP.EQ.U32.AND P0, PT, R2, UR4, PT ;  /* 0x0000000402007c0c */ /* 0x002fe2000bf02070 */
[----:B--2---:R-:W-:Y:S02]  /*4690*/  IMAD.U32 R2, RZ, RZ, UR7 ;  /* 0x00000007ff027e24 */ /* 0x004fe4000f8e00ff */
[----:B---3--:R-:W-:-:S10]  /*46a0*/  IMAD.U32 R3, RZ, RZ, UR8 ;  /* 0x00000008ff037e24 */ /* 0x008fd4000f8e00ff */
[----:B------:R1:W-:Y:S04]  /*46b0*/  @P0 ATOMS.AND RZ, [UR6+0x14], R3 ;  /* 0x00001403ffff098c */ /* 0x0003e8000a800006 */
[----:B------:R1:W-:Y:S01]  /*46c0*/  @P0 ATOMS.AND RZ, [UR6+0x18], R2 ;  /* 0x00001802ffff098c */ /* 0x0003e2000a800006 */
[----:B------:R-:W-:Y:S05]  /*46d0*/  BRA `(.L_x_79) ;  /* 0x0000000000147947 */ /* 0x000fea0003800000 */
.L_x_78:
[----:B------:R-:W-:Y:S02]  /*46e0*/  MOV R2, 0x4700 ;  /* 0x0000470000027802 */ /* 0x000fe40000000f00 */
[----:B----45:R-:W-:Y:S05]  /*46f0*/  CALL.REL.NOINC `($__internal_0_$__cuda_sm10x_tcgen05_guardrail_trap_col_being_dealloced_not_returned_by_alloc) ;  /* 0x0000004c00107944 */ /* 0x030fea0003c00000 */
[----:B------:R-:W-:Y:S05]  /*4700*/  BRA `(.L_x_79) ;  /* 0x0000000000087947 */ /* 0x000fea0003800000 */
.L_x_77:
[----:B------:R-:W-:Y:S02]  /*4710*/  MOV R2, 0x4730 ;  /* 0x0000473000027802 */ /* 0x000fe40000000f00 */
[----:B----45:R-:W-:Y:S05]  /*4720*/  CALL.REL.NOINC `($__internal_2_$__cuda_sm10x_tcgen05_guardrail_trap_unallocated_columns_being_dealloced) ;  /* 0x0000004c001c7944 */ /* 0x030fea0003c00000 */
.L_x_79:
[----:B------:R-:W-:Y:S01]  /*4730*/  NOP ;  /* 0x0000000000007918 */ /* 0x000fe20000000000 */
[----:B------:R-:W-:Y:S05]  /*4740*/  EXIT ;  /* 0x000000000000794d */ /* 0x000fea0003800000 */
.L_x_63:
[----:B------:R-:W-:-:S09]  /*4750*/  UISETP.NE.OR UP0, UPT, UR18, 0x3, !UP3 ;  /* 0x000000031200788c */ /* 0x000fd2000df05670 */
[----:B------:R-:W-:Y:S05]  /*4760*/  BRA.U UP0, `(.L_x_80) ;  /* 0x0000001100087547 */ /* 0x000fea000b800000 */
[----:B------:R-:W2:Y:S01]  /*4770*/  LDCU.64 UR4, c[0x0][0x988] ;  /* 0x00013100ff0477ac */ /* 0x000ea20008000a00 */
[----:B------:R-:W3:Y:S01]  /*4780*/  S2UR UR10, SR_CgaCtaId ;  /* 0x00000000000a79c3 */ /* 0x000ee20000008800 */
[----:B------:R-:W-:Y:S01]  /*4790*/  HFMA2 R10, -RZ, RZ, 0, 5.9604644775390625e-08 ;  /* 0x00000001ff0a7431 */ /* 0x000fe200000001ff */
[----:B------:R-:W-:Y:S01]  /*47a0*/  MOV R8, RZ ;  /* 0x000000ff00087202 */ /* 0x000fe20000000f00 */
[----:B------:R-:W4:Y:S01]  /*47b0*/  LDCU UR37, c[0x0][0x370] ;  /* 0x00006e00ff2577ac */ /* 0x000f220008000800 */
[----:B------:R-:W-:Y:S01]  /*47c0*/  HFMA2 R3, -RZ, RZ, 0, 0.00048828125 ;  /* 0x00001000ff037431 */ /* 0x000fe200000001ff */
[----:B------:R-:W4:Y:S03]  /*47d0*/  LDCU.128 UR28, c[0x0][0xc10] ;  /* 0x00018200ff1c77ac */ /* 0x000f260008000c00 */
[----:B------:R-:W1:Y:S01]  /*47e0*/  LDC.64 R12, c[0x0][0x348] ;  /* 0x0000d200ff0c7b82 */ /* 0x000e620000000a00 */
[----:B------:R-:W3:Y:S01]  /*47f0*/  LDCU UR36, c[0x0][0x374] ;  /* 0x00006e80ff2477ac */ /* 0x000ee20008000800 */
[----:B------:R-:W3:Y:S01]  /*4800*/  LDCU.64 UR26, c[0x0][0x990] ;  /* 0x00013200ff1a77ac */ /* 0x000ee20008000a00 */
[----:B------:R-:W3:Y:S01]  /*4810*/  LDCU UR17, c[0x0][0xc0c] ;  /* 0x00018180ff1177ac */ /* 0x000ee20008000800 */
[----:B--2---:R-:W-:Y:S01]  /*4820*/  UISETP.NE.U32.AND UP0, UPT, UR4, URZ, UPT ;  /* 0x000000ff0400728c */ /* 0x004fe2000bf05070 */
[----:B------:R-:W2:Y:S01]  /*4830*/  LDCU.128 UR32, c[0x0][0xa80] ;  /* 0x00015000ff2077ac */ /* 0x000ea20008000c00 */
[----:B------:R-:W2:Y:S01]  /*4840*/  LDCU UR49, c[0x0][0xc20] ;  /* 0x00018400ff3177ac */ /* 0x000ea20008000800 */
[----:B------:R-:W2:Y:S01]  /*4850*/  LDCU UR4, c[0x0][0xc30] ;  /* 0x00018600ff0477ac */ /* 0x000ea20008000800 */
[----:B------:R-:W1:Y:S01]  /*4860*/  LDCU.128 UR40, c[0x0][0xa90] ;  /* 0x00015200ff2877ac */ /* 0x000e620008000c00 */
[----:B------:R-:W-:Y:S01]  /*4870*/  UMOV UR22, 0x400 ;  /* 0x0000040000167882 */ /* 0x000fe20000000000 */
[----:B----4-:R-:W-:-:S02]  /*4880*/  UIMAD.WIDE.U32 UR6, UR37, UR28, URZ ;  /* 0x0000001c250672a5 */ /* 0x010fc4000f8e00ff */
[----:B---3--:R-:W-:Y:S02]  /*4890*/  UIMAD.WIDE.U32 UR8, UR36, UR31, URZ ;  /* 0x0000001f240872a5 */ /* 0x008fe4000f8e00ff */
[----:B------:R-:W-:Y:S02]  /*48a0*/  ULEA UR22, UR10, UR22, 0x18 ;  /* 0x000000160a167291 */ /* 0x000fe4000f8ec0ff */
[----:B------:R-:W-:Y:S02]  /*48b0*/  UISETP.NE.AND.EX UP5, UPT, UR5, URZ, UPT, UP0 ;  /* 0x000000ff0500728c */ /* 0x000fe4000bfa5300 */
[----:B------:R-:W-:Y:S02]  /*48c0*/  UISETP.NE.U32.AND UP6, UPT, UR26, URZ, UPT ;  /* 0x000000ff1a00728c */ /* 0x000fe4000bfc5070 */
[----:B------:R-:W-:Y:S02]  /*48d0*/  UIADD3 UR44, UPT, UPT, UR22, 0x118, URZ ;  /* 0x00000118162c7890 */ /* 0x000fe4000fffe0ff */
[----:B------:R-:W-:-:S02]  /*48e0*/  UIADD3 UR38, UPT, UPT, UR22, 0x148, URZ ;  /* 0x0000014816267890 */ /* 0x000fc4000fffe0ff */
[----:B------:R-:W-:Y:S02]  /*48f0*/  UIADD3 UR25, UPT, UPT, UR22, 0x110, URZ ;  /* 0x0000011016197890 */ /* 0x000fe4000fffe0ff */
[----:B------:R-:W-:Y:S02]  /*4900*/  UISETP.NE.AND UP0, UPT, UR39, 0x1, UPT ;  /* 0x000000012700788c */ /* 0x000fe4000bf05270 */
[----:B------:R-:W-:Y:S02]  /*4910*/  UISETP.GE.AND UP2, UPT, UR39, 0x1, UPT ;  /* 0x000000012700788c */ /* 0x000fe4000bf46270 */
[----:B------:R-:W-:Y:S01]  /*4920*/  UISETP.NE.AND UP0, UPT, UR17, 0x1, UPT ;  /* 0x000000011100788c */ /* 0x000fe2000bf05270 */
[----:B------:R-:W-:Y:S01]  /*4930*/  UMOV UR47, UR7 ;  /* 0x00000007002f7c82 */ /* 0x000fe20008000000 */
[----:B------:R-:W-:Y:S01]  /*4940*/  UMOV UR46, UR9 ;  /* 0x00000009002e7c82 */ /* 0x000fe20008000000 */
[----:B------:R-:W-:Y:S02]  /*4950*/  USEL UR48, URZ, 0x1, UP4 ;  /* 0x00000001ff307887 */ /* 0x000fe4000a000000 */
[----:B------:R-:W-:-:S02]  /*4960*/  UISETP.NE.AND UP2, UPT, UR30, 0x1, UPT ;  /* 0x000000011e00788c */ /* 0x000fc4000bf45270 */
[----:B--2---:R-:W-:Y:S01]  /*4970*/  UISETP.NE.AND UP0, UPT, UR32, 0x1, UPT ;  /* 0x000000012000788c */ /* 0x004fe2000bf05270 */
[----:B------:R-:W2:Y:S01]  /*4980*/  LDCU UR51, c[0x0][0xaa0] ;  /* 0x00015400ff3377ac */ /* 0x000ea20008000800 */
[----:B------:R-:W-:Y:S01]  /*4990*/  UPLOP3.LUT UP4, UPT, UPT, UPT, UPT, 0x40, 0x4 ;  /* 0x000000000004789c */ /* 0x000fe20003f8e870 */
[----:B------:R-:W3:Y:S01]  /*49a0*/  LDCU.64 UR18, c[0x0][0xc28] ;  /* 0x00018500ff1277ac */ /* 0x000ee20008000a00 */
[----:B------:R-:W-:Y:S02]  /*49b0*/  UISETP.NE.AND.EX UP6, UPT, UR27, URZ, UPT, UP6 ;  /* 0x000000ff1b00728c */ /* 0x000fe4000bfc5360 */
[----:B------:R-:W-:Y:S02]  /*49c0*/  UPRMT UR44, UR10, 0x654, UR44 ;  /* 0x000006540a2c7896 */ /* 0x000fe4000800002c */
[----:B------:R-:W-:Y:S02]  /*49d0*/  UPRMT UR38, URZ, 0x654, UR38 ;  /* 0x00000654ff267896 */ /* 0x000fe40008000026 */
[----:B------:R-:W-:-:S02]  /*49e0*/  UPRMT UR45, UR10, 0x654, UR25 ;  /* 0x000006540a2d7896 */ /* 0x000fc40008000019 */
[----:B------:R-:W-:Y:S02]  /*49f0*/  USHF.R.U32.HI UR47, URZ, UR29, UR47 ;  /* 0x0000001dff2f7299 */ /* 0x000fe4000801162f */
[----:B------:R-:W-:Y:S02]  /*4a00*/  USHF.R.U32.HI UR46, URZ, UR49, UR46 ;  /* 0x00000031ff2e7299 */ /* 0x000fe4000801162e */
[----:B------:R-:W-:Y:S02]  /*4a10*/  UISETP.NE.AND UP3, UPT, UR4, 0x1, UPT ;  /* 0x000000010400788c */ /* 0x000fe4000bf65270 */
[----:B------:R-:W-:Y:S02]  /*4a20*/  UISETP.NE.AND UP2, UPT, UR35, 0x1, UPT ;  /* 0x000000012300788c */ /* 0x000fe4000bf45270 */
[----:B-12---:R-:W-:-:S11]  /*4a30*/  UISETP.NE.AND UP0, UPT, UR42, 0x1, UPT ;  /* 0x000000012a00788c */ /* 0x006fd6000bf05270 */
.L_x_89:
[----:B------:R-:W-:Y:S04]  /*4a40*/  SHF.L.U32 R5, R8, 0x1f, RZ ;  /* 0x0000001f08057819 */ /* 0x000fe800000006ff */
[----:B-1----:R-:W1:Y:S02]  /*4a50*/  SYNCS.PHASECHK.TRANS64.TRYWAIT P0, [UR22+0x140], R5 ;  /* 0x00014005ff0075a7 */ /* 0x002e640008001116 */
[----:B-1----:R-:W-:Y:S05]  /*4a60*/  @!P0 BRA `(.L_x_81) ;  /* 0x0000004400688947 */ /* 0x002fea0003800000 */
.L_x_169:
[----:B-1----:R-:W1:Y:S01]  /*4a70*/  LDS.128 R4, [UR22+0x180] ;  /* 0x00018016ff047984 */ /* 0x002e620008000c00 */
[----:B------:R-:W-:Y:S01]  /*4a80*/  UISETP.GE.AND UP0, UPT, UR39, 0x1, UPT ;  /* 0x000000012700788c */ /* 0x000fe2000bf06270 */
[----:B------:R-:W-:Y:S01]  /*4a90*/  @!PT LDS RZ, [RZ] ;  /* 0x00000000fffff984 */ /* 0x000fe20000000800 */
[----:B------:R-:W-:Y:S01]  /*4aa0*/  @!PT LDS RZ, [RZ] ;  /* 0x00000000fffff984 */ /* 0x000fe20000000800 */
[----:B------:R-:W-:Y:S01]  /*4ab0*/  @!PT LDS RZ, [RZ] ;  /* 0x00000000fffff984 */ /* 0x000fe20000000800 */
[----:B------:R-:W-:Y:S01]  /*4ac0*/  @!PT LDS RZ, [RZ] ;  /* 0x00000000fffff984 */ /* 0x000fe20000000800 */
[----:B------:R2:W-:Y:S06]  /*4ad0*/  MEMBAR.ALL.CTA ;  /* 0x0000000000007992 */ /* 0x0005ec0000008000 */
[----:B--2---:R-:W2:Y:S02]  /*4ae0*/  FENCE.VIEW.ASYNC.S ;  /* 0x00000000000073c6 */ /* 0x004ea40000000000 */
[----:B--2---:R-:W-:Y:S01]  /*4af0*/  SYNCS.ARRIVE.TRANS64.RED.A1T0 RZ, [UR38], RZ ;  /* 0x000000ffffff79a7 */ /* 0x004fe20008100426 */
[----:B-1----:R-:W-:Y:S11]  /*4b00*/  LOP3.LUT P0, RZ, R6, 0x1, RZ, 0xc0, !PT ;  /* 0x0000000106ff7812 */ /* 0x002ff6000780c0ff */
[----:B------:R-:W-:Y:S02]  /*4b10*/  @!UPT UIADD3 URZ, UPT, UPT, URZ, URZ, URZ ;  /* 0x000000fffffff290 */ /* 0x000fe4000fffe0ff */
[----:B------:R-:W-:Y:S01]  /*4b20*/  VOTEU.ANY UP2, P0 ;  /* 0x0000000000ff7886 */ /* 0x000fe20000040100 */
[----:B------:R-:W-:Y:S11]  /*4b30*/  PLOP3.LUT P0, PT, PT, PT, UP2, 0x80, 0x8 ;  /* 0x000000000008781c */ /* 0x000ff60003f0f028 */
[----:B------:R-:W-:Y:S02]  /*4b40*/  @!UPT UIADD3 URZ, UPT, UPT, URZ, URZ, URZ ;  /* 0x000000fffffff290 */ /* 0x000fe4000fffe0ff */
[----:B------:R-:W-:Y:S02]  /*4b50*/  @P0 MOV R2, R4 ;  /* 0x0000000400020202 */ /* 0x000fe40000000f00 */
[----:B------:R-:W-:Y:S02]  /*4b60*/  @P0 LOP3.LUT R0, R5, 0xffff, RZ, 0xc0, !PT ;  /* 0x0000ffff05000812 */ /* 0x000fe400078ec0ff */
[----:B------:R-:W-:Y:S02]  /*4b70*/  @P0 R2UR UR5, R2 ;  /* 0x00000000020502ca */ /* 0x000fe400000e0000 */
[----:B------:R-:W-:Y:S11]  /*4b80*/  @P0 R2UR UR4, R0 ;  /* 0x00000000000402ca */ /* 0x000ff600000e0000 */
[----:B------:R-:W-:Y:S02]  /*4b90*/  @UP2 UMOV UR16, UR5 ;  /* 0x0000000500102c82 */ /* 0x000fe40008000000 */
[----:B------:R-:W-:Y:S01]  /*4ba0*/  @UP2 UMOV UR15, UR4 ;  /* 0x00000004000f2c82 */ /* 0x000fe20008000000 */
[----:B------:R-:W-:Y:S05]  /*4bb0*/  BRA.U !UP0, `(.L_x_82) ;  /* 0x0000000108c07547 */ /* 0x000fea000b800000 */
[----:B------:R-:W-:Y:S02]  /*4bc0*/  UIMAD.WIDE.U32 UR8, UR15, UR31, URZ ;  /* 0x0000001f0f0872a5 */ /* 0x000fe4000f8e00ff */
[----:B------:R-:W-:Y:S02]  /*4bd0*/  UP2UR UR14, UPR, URZ, 0x4 ;  /* 0x00000004ff0e7883 */ /* 0x000fe40008000000 */
[----:B------:R-:W-:Y:S02]  /*4be0*/  UISETP.NE.AND UP2, UPT, UR30, 0x1, UPT ;  /* 0x000000011e00788c */ /* 0x000fe4000bf45270 */
[----:B------:R-:W-:Y:S02]  /*4bf0*/  UIMAD.WIDE.U32 UR10, UR16, UR28, URZ ;  /* 0x0000001c100a72a5 */ /* 0x000fe4000f8e00ff */
[----:B------:R-:W-:Y:S02]  /*4c00*/  USEL UR4, UR36, UR46, !UP2 ;  /* 0x0000002e24047287 */ /* 0x000fe4000d000000 */
[----:B------:R-:W-:Y:S02]  /*4c10*/  UISETP.NE.AND UP0, UPT, UR17, 0x1, UPT ;  /* 0x000000011100788c */ /* 0x000fe4000bf05270 */
[----:B------:R-:W-:Y:S02]  /*4c20*/  UP2UR UR23, UPR, URZ, 0x2 ;  /* 0x00000002ff177883 */ /* 0x000fe40008000000 */
[----:B------:R-:W-:Y:S02]  /*4c30*/  UISETP.NE.AND UP1, UPT, UR39, 0x1, UPT ;  /* 0x000000012700788c */ /* 0x000fe4000bf25270 */
[----:B---3--:R-:W-:Y:S02]  /*4c40*/  UIMAD.WIDE.U32 UR12, UR4, UR18, URZ ;  /* 0x00000012040c72a5 */ /* 0x008fe4000f8e00ff */
[----:B------:R-:W-:Y:S01]  /*4c50*/  USEL UR7, UR37, UR47, !UP0 ;  /* 0x0000002f25077287 */ /* 0x000fe2000c000000 */
[----:B------:R-:W-:Y:S02]  /*4c60*/  UMOV UR5, UR9 ;  /* 0x0000000900057c82 */ /* 0x000fe40008000000 */
[----:B------:R-:W-:Y:S02]  /*4c70*/  USHF.R.U32.HI UR6, URZ, UR49, UR5 ;  /* 0x00000031ff067299 */ /* 0x000fe40008011605 */
[----:B------:R-:W-:Y:S02]  /*4c80*/  UIMAD.WIDE.U32 UR20, UR7, UR18, URZ ;  /* 0x00000012071472a5 */ /* 0x000fe4000f8e00ff */
[----:B------:R-:W-:Y:S02]  /*4c90*/  USEL UR6, UR15, UR6, !UP2 ;  /* 0x000000060f067287 */ /* 0x000fe4000d000000 */
[----:B------:R-:W-:Y:S01]  /*4ca0*/  UISETP.NE.AND UP2, UPT, UR14, URZ, UPT ;  /* 0x000000ff0e00728c */ /* 0x000fe2000bf45270 */
[----:B------:R-:W-:Y:S01]  /*4cb0*/  UMOV UR5, UR11 ;  /* 0x0000000b00057c82 */ /* 0x000fe20008000000 */
[----:B------:R-:W-:Y:S02]  /*4cc0*/  UIMAD.WIDE.U32 UR10, UR6, UR18, URZ ;  /* 0x00000012060a72a5 */ /* 0x000fe4000f8e00ff */
[----:B------:R-:W-:Y:S03]  /*4cd0*/  USHF.R.U32.HI UR8, URZ, UR29, UR5 ;  /* 0x0000001dff087299 */ /* 0x000fe60008011605 */
[----:B------:R-:W-:Y:S02]  /*4ce0*/  UMOV UR5, UR13 ;  /* 0x0000000d00057c82 */ /* 0x000fe40008000000 */
[----:B------:R-:W-:Y:S03]  /*4cf0*/  @UP1 USHF.R.U32.HI UR4, URZ, UR19, UR5 ;  /* 0x00000013ff041299 */ /* 0x000fe60008011605 */
[----:B------:R-:W-:Y:S01]  /*4d00*/  UMOV UR5, UR21 ;  /* 0x0000001500057c82 */ /* 0x000fe20008000000 */
[----:B------:R-:W-:Y:S02]  /*4d10*/  UIMAD UR4, UR39, UR4, URZ ;  /* 0x00000004270472a4 */ /* 0x000fe4000f8e02ff */
[----:B------:R-:W-:Y:S02]  /*4d20*/  @UP1 USHF.R.U32.HI UR7, URZ, UR19, UR5 ;  /* 0x00000013ff071299 */ /* 0x000fe40008011605 */
[----:B------:R-:W-:Y:S02]  /*4d30*/  USEL UR5, UR16, UR8, !UP0 ;  /* 0x0000000810057287 */ /* 0x000fe4000c000000 */
[----:B------:R-:W-:Y:S02]  /*4d40*/  UIMAD UR8, UR39, UR7, URZ ;  /* 0x00000007270872a4 */ /* 0x000fe4000f8e02ff */
[----:B------:R-:W-:Y:S03]  /*4d50*/  UISETP.GE.AND UP0, UPT, UR6, UR4, UPT ;  /* 0x000000040600728c */ /* 0x000fe6000bf06270 */
[----:B------:R-:W-:Y:S01]  /*4d60*/  UMOV UR4, UR11 ;  /* 0x0000000b00047c82 */ /* 0x000fe20008000000 */
[----:B------:R-:W-:Y:S02]  /*4d70*/  UISETP.GE.OR UP0, UPT, UR5, UR8, UP0 ;  /* 0x000000080500728c */ /* 0x000fe40008706670 */
[----:B------:R-:W-:Y:S02]  /*4d80*/  USHF.R.U32.HI UR4, URZ, UR19, UR4 ;  /* 0x00000013ff047299 */ /* 0x000fe40008011604 */
[----:B------:R-:W-:Y:S02]  /*4d90*/  UIMAD.WIDE.U32 UR8, UR5, UR18, URZ ;  /* 0x00000012050872a5 */ /* 0x000fe4000f8e00ff */
[----:B------:R-:W-:Y:S04]  /*4da0*/  USEL UR10, UR6, UR4, !UP1 ;  /* 0x00000004060a7287 */ /* 0x000fe8000c800000 */
[----:B------:R-:W-:Y:S01]  /*4db0*/  UIADD3 UR11, UPT, UPT, -UR10, URZ, URZ ;  /* 0x000000ff0a0b7290 */ /* 0x000fe2000fffe1ff */
[----:B------:R-:W-:Y:S02]  /*4dc0*/  @!UP0 UMOV UR4, UR9 ;  /* 0x0000000900048c82 */ /* 0x000fe40008000000 */
[----:B------:R-:W-:Y:S02]  /*4dd0*/  @!UP0 USHF.R.U32.HI UR4, URZ, UR19, UR4 ;  /* 0x00000013ff048299 */ /* 0x000fe40008011604 */
[----:B------:R-:W-:Y:S02]  /*4de0*/  UIMAD UR8, UR39, UR11, UR6 ;  /* 0x0000000b270872a4 */ /* 0x000fe4000f8e0206 */
[----:B------:R-:W-:Y:S02]  /*4df0*/  @!UP0 USEL UR4, UR5, UR4, !UP1 ;  /* 0x0000000405048287 */ /* 0x000fe4000c800000 */
[----:B------:R-:W-:Y:S02]  /*4e00*/  UISETP.NE.AND UP1, UPT, UR23, URZ, UPT ;  /* 0x000000ff1700728c */ /* 0x000fe4000bf25270 */
[----:B------:R-:W-:Y:S02]  /*4e10*/  @!UP0 UIMAD UR8, UR7, UR8, UR4 ;  /* 0x00000008070882a4 */ /* 0x000fe4000f8e0204 */
[----:B------:R-:W-:Y:S02]  /*4e20*/  @!UP0 UIADD3 UR9, UPT, UPT, UR10, -UR4, URZ ;  /* 0x800000040a098290 */ /* 0x000fe4000fffe0ff */
[----:B------:R-:W-:Y:S02]  /*4e30*/  UIADD3 UR4, UPT, UPT, -UR5, URZ, URZ ;  /* 0x000000ff05047290 */ /* 0x000fe4000fffe1ff */
[----:B------:R-:W-:Y:S02]  /*4e40*/  UIADD3 UR7, UPT, UPT, -UR6, URZ, URZ ;  /* 0x000000ff06077290 */ /* 0x000fe4000fffe1ff */
[----:B------:R-:W-:Y:S02]  /*4e50*/  @!UP0 UIMAD UR6, UR9, UR39, UR5 ;  /* 0x00000027090682a4 */ /* 0x000fe4000f8e0205 */
[----:B------:R-:W-:Y:S02]  /*4e60*/  UIMAD UR16, UR17, UR4, UR16 ;  /* 0x00000004111072a4 */ /* 0x000fe4000f8e0210 */
[----:B------:R-:W-:Y:S01]  /*4e70*/  UIMAD UR15, UR30, UR7, UR15 ;  /* 0x000000071e0f72a4 */ /* 0x000fe2000f8e020f */
[----:B------:R-:W-:Y:S02]  /*4e80*/  @!UP0 UMOV UR5, UR8 ;  /* 0x0000000800058c82 */ /* 0x000fe40008000000 */
[----:B------:R-:W-:Y:S02]  /*4e90*/  UIMAD UR16, UR5, UR17, UR16 ;  /* 0x00000011051072a4 */ /* 0x000fe4000f8e0210 */
[----:B------:R-:W-:Y:S11]  /*4ea0*/  UIMAD UR15, UR6, UR30, UR15 ;  /* 0x0000001e060f72a4 */ /* 0x000ff6000f8e020f */
[----:B------:R-:W-:Y:S01]  /*4eb0*/  @!UPT UIADD3 URZ, UPT, UPT, URZ, URZ, URZ ;  /* 0x000000fffffff290 */ /* 0x000fe2000fffe0ff */
.L_x_82:
[----:B------:R-:W1:Y:S01]  /*4ec0*/  @!UP3 LDCU.128 UR8, c[0x0][0xc10] ;  /* 0x00018200ff08b7ac */ /* 0x000e620008000c00 */
[----:B------:R-:W-:Y:S02]  /*4ed0*/  ISETP.NE.U32.AND P1, PT, RZ, UR26, PT ;  /* 0x0000001aff007c0c */ /* 0x000fe4000bf25070 */
[----:B------:R-:W-:Y:S02]  /*4ee0*/  SHF.L.U32 R9, R10, 0x1f, RZ ;  /* 0x0000001f0a097819 */ /* 0x000fe400000006ff */
[----:B------:R-:W-:Y:S01]  /*4ef0*/  ISETP.NE.AND.EX P1, PT, RZ, UR27, PT, P1 ;  /* 0x0000001bff007c0c */ /* 0x000fe2000bf25310 */
[----:B------:R-:W2:Y:S01]  /*4f00*/  @!UP3 LDCU UR5, c[0x0][0xc0c] ;  /* 0x00018180ff05b7ac */ /* 0x000ea20008000800 */
[----:B-1----:R-:W-:Y:S07]  /*4f10*/  UIMAD.WIDE.U32 UR6, UR16, UR8, URZ ;  /* 0x00000008100672a5 */ /* 0x002fee000f8e00ff */
[----:B------:R-:W-:Y:S01]  /*4f20*/  @!UP3 UMOV UR4, UR7 ;  /* 0x000000070004bc82 */ /* 0x000fe20008000000 */
[----:B--2---:R-:W-:Y:S02]  /*4f30*/  @!UP3 UISETP.NE.AND UP0, UPT, UR5, 0x1, UPT ;  /* 0x000000010500b88c */ /* 0x004fe4000bf05270 */
[----:B------:R-:W-:Y:S02]  /*4f40*/  @!UP3 USHF.R.U32.HI UR4, URZ, UR9, UR4 ;  /* 0x00000009ff04b299 */ /* 0x000fe40008011604 */
[----:B------:R-:W-:Y:S02]  /*4f50*/  UIMAD.WIDE.U32 UR6, UR15, UR11, URZ ;  /* 0x0000000b0f0672a5 */ /* 0x000fe4000f8e00ff */
[----:B------:R-:W-:Y:S02]  /*4f60*/  @!UP3 USEL UR8, UR16, UR4, !UP0 ;  /* 0x000000041008b287 */ /* 0x000fe4000c000000 */
[----:B------:R-:W-:Y:S03]  /*4f70*/  @!UP3 UISETP.NE.AND UP0, UPT, UR10, 0x1, UPT ;  /* 0x000000010a00b88c */ /* 0x000fe6000bf05270 */
[----:B------:R-:W-:Y:S01]  /*4f80*/  @!UP3 UMOV UR6, UR7 ;  /* 0x000000070006bc82 */ /* 0x000fe20008000000 */
[----:B------:R-:W-:Y:S01]  /*4f90*/  USHF.L.U32 UR7, UR24, 0x7, URZ ;  /* 0x0000000718077899 */ /* 0x000fe200080006ff */
[----:B------:R-:W1:Y:S02]  /*4fa0*/  @!UP3 LDCU UR4, c[0x0][0xc20] ;  /* 0x00018400ff04b7ac */ /* 0x000e640008000800 */
[----:B-1----:R-:W-:Y:S04]  /*4fb0*/  @!UP3 USHF.R.U32.HI UR6, URZ, UR4, UR6 ;  /* 0x00000004ff06b299 */ /* 0x002fe80008011606 */
[----:B------:R-:W-:Y:S04]  /*4fc0*/  @!UP3 USEL UR6, UR15, UR6, !UP0 ;  /* 0x000000060f06b287 */ /* 0x000fe8000c000000 */
[----:B------:R-:W-:Y:S02]  /*4fd0*/  @!UP3 UIADD3 UR4, UPT, UPT, -UR8, UR6, URZ ;  /* 0x000000060804b290 */ /* 0x000fe4000fffe1ff */
[----:B------:R-:W-:Y:S02]  /*4fe0*/  @!UP3 UIADD3 UR6, UPT, UPT, UR8, -UR6, URZ ;  /* 0x800000060806b290 */ /* 0x000fe4000fffe0ff */
[----:B------:R-:W-:Y:S02]  /*4ff0*/  @!UP3 UIMAD UR16, UR4, UR5, UR16 ;  /* 0x000000050410b2a4 */ /* 0x000fe4000f8e0210 */
[----:B------:R-:W-:Y:S01]  /*5000*/  @!UP3 UIMAD UR15, UR6, UR10, UR15 ;  /* 0x0000000a060fb2a4 */ /* 0x000fe2000f8e020f */
[----:B------:R-:W-:Y:S11]  /*5010*/  BRA.U UP4, `(.L_x_83) ;  /* 0x0000000104107547 */ /* 0x000ff6000b800000 */
[----:B------:R-:W-:Y:S04]  /*5020*/  MOV R0, UR48 ;  /* 0x0000003000007c02 */ /* 0x000fe80008000f00 */
[----:B------:R-:W-:Y:S04]  /*5030*/  SHF.L.U32 R11, R0, 0x1f, RZ ;  /* 0x0000001f000b7819 */ /* 0x000fe800000006ff */
[----:B------:R-:W1:Y:S02]  /*5040*/  SYNCS.PHASECHK.TRANS64.TRYWAIT P2, [UR22+0x138], R11 ;  /* 0x0001380bff0075a7 */ /* 0x000e640008041116 */
[----:B-1----:R-:W-:Y:S05]  /*5050*/  @!P2 BRA `(.L_x_84) ;  /* 0x000000400004a947 */ /* 0x002fea0003800000 */
.L_x_83:
[----:B------:R-:W-:Y:S05]  /*5060*/  BRA.U !UP6, `(.L_x_85) ;  /* 0x000000010e387547 */ /* 0x000fea000b800000 */
[----:B------:R-:W-:Y:S01]  /*5070*/  UPLOP3.LUT UP1, UPT, UPT, UPT, UP5, 0x80, 0x8 ;  /* 0x000000000008789c */ /* 0x000fe20003f2f050 */
[----:B-1----:R-:W-:Y:S01]  /*5080*/  HFMA2 R0, -RZ, RZ, 0, 5.9604644775390625e-08 ;  /* 0x00000001ff007431 */ /* 0x002fe200000001ff */
[----:B------:R-:W1:Y:S01]  /*5090*/  LDCU.64 UR8, c[0x0][0x358] ;  /* 0x00006b00ff0877ac */ /* 0x000e620008000a00 */
[----:B------:R-:W-:Y:S03]  /*50a0*/  IMAD.MOV.U32 R92, RZ, RZ, 0x1 ;  /* 0x00000001ff5c7424 */ /* 0x000fe600078e00ff */
[----:B------:R-:W-:Y:S05]  /*50b0*/  PLOP3.LUT P2, PT, PT, PT, UP1, 0x80, 0x8 ;  /* 0x000000000008781c */ /* 0x000fea0003f4f018 */
[----:B------:R-:W2:Y:S01]  /*50c0*/  @UP1 LDCU.64 UR4, c[0x0][0x988] ;  /* 0x00013100ff0417ac */ /* 0x000ea20008000a00 */
[----:B------:R-:W-:Y:S07]  /*50d0*/  @UP1 UIMAD UR6, UR50, UR26, URZ ;  /* 0x0000001a320612a4 */ /* 0x000fee000f8e02ff */
[----:B------:R-:W-:Y:S01]  /*50e0*/  @!P2 PRMT R92, R0, 0x7610, R92 ;  /* 0x00007610005ca816 */ /* 0x000fe2000000005c */
[----:B--2---:R-:W-:Y:S06]  /*50f0*/  @UP1 UIMAD.WIDE UR4, UR6, 0x4, UR4 ;  /* 0x00000004060418a5 */ /* 0x004fec000f8e0204 */
[----:B------:R-:W-:Y:S01]  /*5100*/  IMAD.U32 R14, RZ, RZ, UR4 ;  /* 0x00000004ff0e7e24 */ /* 0x000fe2000f8e00ff */
[----:B------:R-:W-:Y:S04]  /*5110*/  MOV R15, UR5 ;  /* 0x00000005000f7c02 */ /* 0x000fe80008000f00 */
[----:B------:R-:W2:Y:S01]  /*5120*/  @!UP1 LDCU UR4, c[0x0][0x980] ;  /* 0x00013000ff0497ac */ /* 0x000ea20008000800 */
[----:B-1---5:R4:W5:Y:S02]  /*5130*/  @P2 LDG.E R41, desc[UR8][R14.64] ;  /* 0x000000080e292981 */ /* 0x022964000c1e1900 */
[----:B--2-4-:R-:W-:Y:S07]  /*5140*/  @!P2 IMAD.U32 R41, RZ, RZ, UR4 ;  /* 0x00000004ff29ae24 */ /* 0x014fee000f8e00ff */
.L_x_85:
[----:B-----5:R-:W-:Y:S01]  /*5150*/  @!P1 FSETP.EQ.AND P3, PT, R41, RZ, PT ;  /* 0x000000ff2900920b */ /* 0x020fe20003f62000 */
[----:B------:R-:W-:Y:S01]  /*5160*/  @!UPT UIADD3 URZ, UPT, UPT, URZ, URZ, URZ ;  /* 0x000000fffffff290 */ /* 0x000fe2000fffe0ff */
[----:B------:R-:W-:Y:S11]  /*5170*/  @!P1 BRA `(.L_x_86) ;  /* 0x0000000000149947 */ /* 0x000ff60003800000 */
[----:B------:R-:W-:Y:S02]  /*5180*/  LOP3.LUT P1, RZ, R92, 0xff, RZ, 0xc0, !PT ;  /* 0x000000ff5cff7812 */ /* 0x000fe4000782c0ff */
[----:B------:R-:W-:Y:S04]  /*5190*/  PLOP3.LUT P3, PT, PT, PT, UP1, 0x80, 0x8 ;  /* 0x000000000008781c */ /* 0x000fe80003f6f018 */
[----:B------:R-:W-:Y:S07]  /*51a0*/  PLOP3.LUT P3, PT, P3, PT, PT, 0x8, 0x80 ;  /* 0x000000000080781c */ /* 0x000fee0001f6e170 */
[----:B------:R-:W-:Y:S11]  /*51b0*/  @P1 FSETP.EQ.AND P3, PT, R41, RZ, PT ;  /* 0x000000ff2900120b */ /* 0x000ff60003f62000 */
[----:B------:R-:W-:Y:S02]  /*51c0*/  @!UPT UIADD3 URZ, UPT, UPT, URZ, URZ, URZ ;  /* 0x000000fffffff290 */ /* 0x000fe4000fffe0ff */
.L_x_86:
[----:B------:R-:W-:Y:S01]  /*51d0*/  USHF.L.U32 UR11, UR52, 0x6, URZ ;  /* 0x00000006340b7899 */ /* 0x000fe200080006ff */
[----:B------:R-:W2:Y:S01]  /*51e0*/  SYNCS.PHASECHK.TRANS64.TRYWAIT P1, [UR22+0x120], R9 ;  /* 0x00012009ff0075a7 */ /* 0x000ea20008021116 */
[----:B------:R-:W-:Y:S02]  /*51f0*/  UISETP.NE.AND UP0, UPT, UR32, 0x1, UPT ;  /* 0x000000012000788c */ /* 0x000fe4000bf05270 */
[----:B------:R-:W-:Y:S01]  /*5200*/  UIMAD.WIDE.U32 UR4, UR11, UR33, URZ ;  /* 0x000000210b0472a5 */ /* 0x000fe2000f8e00ff */
[----:B------:R-:W-:Y:S04]  /*5210*/  ELECT P2, URZ, PT ;  /* 0x0000000000ff782f */ /* 0x000fe80003840000 */
[----:B------:R-:W-:Y:S02]  /*5220*/  PLOP3.LUT P2, PT, P3, P2, PT, 0xf2, 0x2f ;  /* 0x00000000002f781c */ /* 0x000fe40001f45e72 */
[----:B------:R-:W-:Y:S02]  /*5230*/  UMOV UR4, UR5 ;  /* 0x0000000500047c82 */ /* 0x000fe40008000000 */
[----:B------:R-:W-:Y:S04]  /*5240*/  USHF.R.U32.HI UR4, URZ, UR34, UR4 ;  /* 0x00000022ff047299 */ /* 0x000fe80008011604 */
[----:B------:R-:W-:Y:S02]  /*5250*/  USEL UR12, UR11, UR4, !UP0 ;  /* 0x000000040b0c7287 */ /* 0x000fe4000c000000 */
[----:B------:R-:W-:Y:S02]  /*5260*/  UISETP.NE.AND UP0, UPT, UR35, 0x1, UPT ;  /* 0x000000012300788c */ /* 0x000fe4000bf05270 */
[----:B------:R-:W-:Y:S02]  /*5270*/  UIMAD.WIDE.U32 UR4, UR12, UR40, URZ ;  /* 0x000000280c0472a5 */ /* 0x000fe4000f8e00ff */
[----:B------:R-:W-:Y:S01]  /*5280*/  UIADD3 UR6, UPT, UPT, -UR12, URZ, URZ ;  /* 0x000000ff0c067290 */ /* 0x000fe2000fffe1ff */
[----:B-1----:R-:W-:Y:S03]  /*5290*/  @!P2 IMAD.MOV.U32 R0, RZ, 0x20, RZ ;  /* 0x00000020ff00a824 */ /* 0x002fe600078e00ff */
[----:B------:R-:W-:Y:S01]  /*52a0*/  UIMAD UR11, UR32, UR6, UR11 ;  /* 0x00000006200b72a4 */ /* 0x000fe2000f8e020b */
[----:B------:R-:W-:Y:S01]  /*52b0*/  @!P2 IMAD.MOV.U32 R0, RZ, 0x400, R0 ;  /* 0x00000400ff00a824 */ /* 0x000fe200078e0000 */
[----:B------:R-:W-:Y:S02]  /*52c0*/  UMOV UR4, UR5 ;  /* 0x0000000500047c82 */ /* 0x000fe40008000000 */
[----:B------:R-:W-:Y:S04]  /*52d0*/  USHF.R.U32.HI UR4, URZ, UR41, UR4 ;  /* 0x00000029ff047299 */ /* 0x000fe80008011604 */
[----:B------:R-:W-:Y:S02]  /*52e0*/  USEL UR13, UR12, UR4, !UP0 ;  /* 0x000000040c0d7287 */ /* 0x000fe4000c000000 */
[----:B------:R-:W-:Y:S02]  /*52f0*/  UISETP.NE.AND UP0, UPT, UR42, 0x1, UPT ;  /* 0x000000012a00788c */ /* 0x000fe4000bf05270 */
[----:B------:R-:W-:Y:S07]  /*5300*/  UIMAD.WIDE.U32 UR4, UR13, UR43, URZ ;  /* 0x0000002b0d0472a5 */ /* 0x000fee000f8e00ff */
[----:B------:R-:W-:Y:S02]  /*5310*/  UMOV UR4, UR5 ;  /* 0x0000000500047c82 */ /* 0x000fe40008000000 */
[----:B------:R-:W-:Y:S04]  /*5320*/  USHF.R.U32.HI UR4, URZ, UR51, UR4 ;  /* 0x00000033ff047299 */ /* 0x000fe80008011604 */
[----:B------:R-:W-:Y:S02]  /*5330*/  USEL UR14, UR13, UR4, !UP0 ;  /* 0x000000040d0e7287 */ /* 0x000fe4000c000000 */
[----:B------:R-:W-:Y:S02]  /*5340*/  UIADD3 UR4, UPT, UPT, -UR13, URZ, URZ ;  /* 0x000000ff0d047290 */ /* 0x000fe4000fffe1ff */
[----:B------:R-:W-:Y:S02]  /*5350*/  UIADD3 UR5, UPT, UPT, -UR14, URZ, URZ ;  /* 0x000000ff0e057290 */ /* 0x000fe4000fffe1ff */
[----:B------:R-:W-:Y:S02]  /*5360*/  UIMAD UR12, UR35, UR4, UR12 ;  /* 0x00000004230c72a4 */ /* 0x000fe4000f8e020c */
[----:B------:R-:W-:Y:S01]  /*5370*/  UIMAD UR13, UR42, UR5, UR13 ;  /* 0x000000052a0d72a4 */ /* 0x000fe2000f8e020d */
[----:B--2---:R-:W-:Y:S11]  /*5380*/  @!P1 BRA `(.L_x_87) ;  /* 0x0000003c00509947 */ /* 0x004ff60003800000 */
.L_x_172:
[----:B------:R-:W-:Y:S01]  /*5390*/  @!P2 R2UR UR4, R0 ;  /* 0x000000000004a2ca */ /* 0x000fe200000e0000 */
[----:B------:R-:W-:Y:S01]  /*53a0*/  VOTEU.ALL UP0, P2 ;  /* 0x0000000000ff7886 */ /* 0x000fe20001000000 */
[----:B-1----:R-:W-:Y:S02]  /*53b0*/  @!P2 IADD3 R2, P1, PT, R12, 0x680, RZ ;  /* 0x000006800c02a810 */ /* 0x002fe40007f3e0ff */
[----:B------:R-:W-:Y:S02]  /*53c0*/  @P0 SHF.R.U32.HI R4, RZ, 0x10, R5 ;  /* 0x00000010ff040819 */ /* 0x000fe40000011605 */
[----:B------:R-:W-:Y:S01]  /*53d0*/  @!P2 R2UR UR5, R2 ;  /* 0x000000000205a2ca */ /* 0x000fe200000e0000 */
[----:B------:R-:W-:Y:S01]  /*53e0*/  @!P2 IMAD.X R0, RZ, RZ, R13, P1 ;  /* 0x000000ffff00a224 */ /* 0x000fe200008e060d */
[----:B------:R-:W-:Y:S01]  /*53f0*/  @!UP0 UIADD3 UR8, UPT, UPT, UR22, 0x200, URZ ;  /* 0x0000020016088890 */ /* 0x000fe2000fffe0ff */
[----:B------:R-:W-:Y:S04]  /*5400*/  @P0 R2UR UR50, R4 ;  /* 0x00000000043202ca */ /* 0x000fe800000e0000 */
[----:B------:R-:W-:Y:S01]  /*5410*/  @!UP0 UPRMT UR6, UR4, 0x5410, URZ ;  /* 0x0000541004068896 */ /* 0x000fe200080000ff */
[----:B------:R-:W-:Y:S01]  /*5420*/  @!P2 R2UR UR4, R0 ;  /* 0x000000000004a2ca */ /* 0x000fe200000e0000 */
[----:B------:R-:W-:Y:S01]  /*5430*/  VOTEU.ALL UP0, P2 ;  /* 0x0000000000ff7886 */ /* 0x000fe20001000000 */
[----:B------:R-:W-:Y:S03]  /*5440*/  @!P2 IMAD.MOV.U32 R0, RZ, RZ, 0x1000 ;  /* 0x00001000ff00a424 */ /* 0x000fe600078e00ff */
[----:B------:R-:W-:Y:S01]  /*5450*/  IMAD.U32 R14, RZ, RZ, UR5 ;  /* 0x00000005ff0e7e24 */ /* 0x000fe2000f8e00ff */
[----:B------:R-:W-:Y:S01]  /*5460*/  @!UP0 UMOV UR9, UR25 ;  /* 0x0000001900098c82 */ /* 0x000fe20008000000 */
[----:B------:R-:W-:Y:S06]  /*5470*/  @!UP0 UMOV UR10, UR7 ;  /* 0x00000007000a8c82 */ /* 0x000fec0008000000 */
[----:B------:R-:W-:Y:S01]  /*5480*/  IMAD.U32 R15, RZ, RZ, UR4 ;  /* 0x00000004ff0f7e24 */ /* 0x000fe2000f8e00ff */
[----:B------:R-:W-:Y:S04]  /*5490*/  @!P2 R2UR UR4, R14 ;  /* 0x000000000e04a2ca */ /* 0x000fe800000e0000 */
[----:B------:R-:W-:Y:S11]  /*54a0*/  @!P2 R2UR UR5, R15 ;  /* 0x000000000f05a2ca */ /* 0x000ff600000e0000 */
[----:B------:R-:W-:Y:S02]  /*54b0*/  @!UPT UIADD3 URZ, UPT, UPT, URZ, URZ, URZ ;  /* 0x000000fffffff290 */ /* 0x000fe4000fffe0ff */
[----:B------:R1:W-:Y:S01]  /*54c0*/  @!UP0 UTMALDG.5D.IM2COL [UR8], [UR4], UR6 ;  /* 0x00000008040083b4 */ /* 0x0003e20008060006 */
[----:B------:R1:W-:Y:S01]  /*54d0*/  @!P2 SYNCS.ARRIVE.TRANS64.RED.A0TR RZ, [UR22+0x110], R0 ;  /* 0x00011000ffffa9a7 */ /* 0x0003e20008300416 */
[----:B------:R-:W-:Y:S01]  /*54e0*/  SYNCS.ARRIVE.TRANS64.RED.A1T0 RZ, [UR45], RZ ;  /* 0x000000ffffff79a7 */ /* 0x000fe2000810042d */
[----:B------:R-:W2:Y:S02]  /*54f0*/  SYNCS.PHASECHK.TRANS64.TRYWAIT P1, [UR22+0x128], R9 ;  /* 0x00012809ff0075a7 */ /* 0x000ea40008021116 */
[----:B-12---:R-:W-:Y:S05]  /*5500*/  @!P1 BRA `(.L_x_88) ;  /* 0x0000003c00089947 */ /* 0x006fea0003800000 */
.L_x_174:
[----:B-1----:R-:W-:Y:S01]  /*5510*/  @!P2 IMAD.MOV.U32 R0, RZ, 0x20, RZ ;  /* 0x00000020ff00a824 */ /* 0x002fe200078e00ff */
[----:B------:R-:W-:Y:S01]  /*5520*/  @!P2 IADD3 R2, P0, PT, R12, 0x680, RZ ;  /* 0x000006800c02a810 */ /* 0x000fe20007f1e0ff */
[----:B------:R-:W-:Y:S01]  /*5530*/  VOTEU.ALL UP0, P2 ;  /* 0x0000000000ff7886 */ /* 0x000fe20001000000 */
[----:B------:R-:W-:Y:S01]  /*5540*/  R2UR UR21, R99 ;  /* 0x00000000631572ca */ /* 0x000fe200000e0000 */
[----:B------:R-:W-:Y:S01]  /*5550*/  @!P2 IMAD.MOV.U32 R0, RZ, 0x400, R0 ;  /* 0x00000400ff00a824 */ /* 0x000fe200078e0000 */
[----:B------:R-:W-:Y:S01]  /*5560*/  @!P2 R2UR UR5, R2 ;  /* 0x000000000205a2ca */ /* 0x000fe200000e0000 */
[----:B------:R-:W-:Y:S01]  /*5570*/  UPLOP3.LUT UP4, UPT, UPT, UPT, UPT, 0x80, 0x8 ;  /* 0x000000000008789c */ /* 0x000fe20003f8f070 */
[----:B------:R-:W-:Y:S01]  /*5580*/  R2UR UR20, R100 ;  /* 0x00000000641472ca */ /* 0x000fe200000e0000 */
[----:B------:R-:W-:Y:S01]  /*5590*/  @!UP0 UIADD3 UR8, UPT, UPT, UR22, 0x1200, URZ ;  /* 0x0000120016088890 */ /* 0x000fe2000fffe0ff */
[----:B------:R-:W-:Y:S01]  /*55a0*/  @!P2 R2UR UR4, R0 ;  /* 0x000000000004a2ca */ /* 0x000fe200000e0000 */
[----:B------:R-:W-:Y:S01]  /*55b0*/  @!P2 IMAD.X R0, RZ, RZ, R13, P0 ;  /* 0x000000ffff00a224 */ /* 0x000fe200000e060d */
[----:B------:R-:W-:Y:S01]  /*55c0*/  @!UP0 UIADD3 UR10, UPT, UPT, UR7, 0x40, URZ ;  /* 0x00000040070a8890 */ /* 0x000fe2000fffe0ff */
[----:B------:R-:W-:Y:S01]  /*55d0*/  LOP3.LUT R10, R10, 0x1, RZ, 0x3c, !PT ;  /* 0x000000010a0a7812 */ /* 0x000fe200078e3cff */
[----:B------:R-:W-:Y:S01]  /*55e0*/  @!UP0 UIADD3 UR9, UPT, UPT, UR22, 0x118, URZ ;  /* 0x0000011816098890 */ /* 0x000fe2000fffe0ff */
[----:B------:R-:W-:Y:S02]  /*55f0*/  LOP3.LUT R8, R8, 0x1, RZ, 0x3c, !PT ;  /* 0x0000000108087812 */ /* 0x000fe400078e3cff */
[----:B------:R-:W-:Y:S02]  /*5600*/  UIADD3 UR24, UPT, UPT, UR15, UR21, URZ ;  /* 0x000000150f187290 */ /* 0x000fe4000fffe0ff */
[----:B------:R-:W-:Y:S02]  /*5610*/  IMAD.U32 R4, RZ, RZ, UR5 ;  /* 0x00000005ff047e24 */ /* 0x000fe4000f8e00ff */
[----:B------:R-:W-:Y:S02]  /*5620*/  UIADD3 UR52, UPT, UPT, UR16, UR20, URZ ;  /* 0x0000001410347290 */ /* 0x000fe4000fffe0ff */
[----:B------:R-:W-:Y:S01]  /*5630*/  @!UP0 UPRMT UR6, UR4, 0x5410, URZ ;  /* 0x0000541004068896 */ /* 0x000fe200080000ff */
[----:B------:R-:W-:Y:S01]  /*5640*/  @!P2 R2UR UR4, R0 ;  /* 0x000000000004a2ca */ /* 0x000fe200000e0000 */
[----:B------:R-:W-:Y:S11]  /*5650*/  VOTEU.ALL UP0, P2 ;  /* 0x0000000000ff7886 */ /* 0x000ff60001000000 */
[----:B------:R-:W-:Y:S01]  /*5660*/  @!UPT UIADD3 URZ, UPT, UPT, URZ, URZ, URZ ;  /* 0x000000fffffff290 */ /* 0x000fe2000fffe0ff */
[----:B------:R-:W-:Y:S01]  /*5670*/  IMAD.U32 R5, RZ, RZ, UR4 ;  /* 0x00000004ff057e24 */ /* 0x000fe2000f8e00ff */
[----:B------:R-:W-:Y:S04]  /*5680*/  @!P2 R2UR UR4, R4 ;  /* 0x000000000404a2ca */ /* 0x000fe800000e0000 */
[----:B------:R-:W-:Y:S11]  /*5690*/  @!P2 R2UR UR5, R5 ;  /* 0x000000000505a2ca */ /* 0x000ff600000e0000 */
[----:B------:R-:W-:Y:S02]  /*56a0*/  @!UPT UIADD3 URZ, UPT, UPT, URZ, URZ, URZ ;  /* 0x000000fffffff290 */ /* 0x000fe4000fffe0ff */
[----:B------:R1:W-:Y:S01]  /*56b0*/  @!UP0 UTMALDG.5D.IM2COL [UR8], [UR4], UR6 ;  /* 0x00000008040083b4 */ /* 0x0003e20008060006 */
[----:B------:R1:W-:Y:S01]  /*56c0*/  @!P2 SYNCS.ARRIVE.TRANS64.RED.A0TR RZ, [UR22+0x118], R3 ;  /* 0x00011803ffffa9a7 */ /* 0x0003e20008300416 */
[----:B------:R-:W-:Y:S01]  /*56d0*/  SYNCS.ARRIVE.TRANS64.RED.A1T0 RZ, [UR44], RZ ;  /* 0x000000ffffff79a7 */ /* 0x000fe2000810042c */
[----:B------:R-:W-:Y:S05]  /*56e0*/  BRA.U UP2, `(.L_x_89) ;  /* 0xfffffff102d47547 */ /* 0x000fea000b83ffff */
[----:B-1----:R-:W-:-:S04]  /*56f0*/  SHF.L.U32 R3, R10, 0x1f, RZ ;  /* 0x0000001f0a037819 */ /* 0x002fc800000006ff */
[----:B------:R-:W1:Y:S02]  /*5700*/  SYNCS.PHASECHK.TRANS64.TRYWAIT P0, [UR22+0x120], R3 ;  /* 0x00012003ff0075a7 */ /* 0x000e640008001116 */
[----:B-1----:R-:W-:Y:S05]  /*5710*/  @!P0 BRA `(.L_x_90) ;  /* 0x00000038009c8947 */ /* 0x002fea0003800000 */
.L_x_176:
[----:B-1----:R-:W-:-:S07]  /*5720*/  MOV R0, UR22 ;  /* 0x0000001600007c02 */ /* 0x002fce0008000f00 */
.L_x_91:
[----:B-1----:R-:W-:-:S04]  /*5730*/  SHF.L.U32 R3, R10, 0x1f, RZ ;  /* 0x0000001f0a037819 */ /* 0x002fc800000006ff */
[----:B------:R1:W2:Y:S03]  /*5740*/  SYNCS.PHASECHK.TRANS64.TRYWAIT P0, [R0+URZ+0x128], R3 ;  /* 0x00012803000075a7 */ /* 0x0002a600080011ff */
[----:B--2---:R-:W-:Y:S05]  /*5750*/  @!P0 NANOSLEEP.SYNCS 0x989680 ;  /* 0x009896800000895d */ /* 0x004fea0003900000 */
[----:B------:R-:W2:Y:S02]  /*5760*/  @!P0 SYNCS.PHASECHK.TRANS64 P0, [R0+URZ+0x128], R3 ;  /* 0x00012803000085a7 */ /* 0x000ea400080010ff */
[----:B--23--:R-:W-:Y:S05]  /*5770*/  @P0 EXIT ;  /* 0x000000000000094d */ /* 0x00cfea0003800000 */
[----:B------:R-:W-:Y:S05]  /*5780*/  BRA `(.L_x_91) ;  /* 0xfffffffc00e87947 */ /* 0x000fea000383ffff */
.L_x_80:
[----:B------:R-:W-:-:S06]  /*5790*/  UISETP.GE.AND UP0, UPT, UR18, 0x4, UPT ;  /* 0x000000041200788c */ /* 0x000fcc000bf06270 */
[----:B------:R-:W-:-:S13]  /*57a0*/  PLOP3.LUT P0, PT, PT, PT, UP0, 0x80, 0x8 ;  /* 0x000000000008781c */ /* 0x000fda0003f0f008 */
[----:B-1----:R-:W-:Y:S05]  /*57b0*/  @!P0 EXIT ;  /* 0x000000000000894d */ /* 0x002fea0003800000 */
[----:B------:R-:W1:Y:S08]  /*57c0*/  S2UR UR4, SR_CgaCtaId ;  /* 0x00000000000479c3 */ /* 0x000e700000008800 */
[----:B------:R-:W-:Y:S01]  /*57d0*/  BAR.SYNC.DEFER_BLOCKING 0x6, 0xa0 ;  /* 0x0182800000007b1d */ /* 0x000fe20000010000 */
[C---:B------:R-:W-:Y:S01]  /*57e0*/  IMAD.SHL.U32 R6, R90.reuse, 0x40, RZ ;  /* 0x000000405a067824 */ /* 0x040fe200078e00ff */
[C---:B------:R-:W-:Y:S01]  /*57f0*/  SHF.L.U32 R37, R90.reuse, 0x10, RZ ;  /* 0x000000105a257819 */ /* 0x040fe200000006ff */
[C---:B------:R-:W-:Y:S01]  /*5800*/  IMAD.SHL.U32 R3, R90.reuse, 0x2, RZ ;  /* 0x000000025a037824 */ /* 0x040fe200078e00ff */
[C---:B------:R-:W-:Y:S01]  /*5810*/  LOP3.LUT R91, R90.reuse, 0x60, RZ, 0xc0, !PT ;  /* 0x000000605a5b7812 */ /* 0x040fe200078ec0ff */
[----:B------:R-:W-:Y:S01]  /*5820*/  IMAD.SHL.U32 R89, R90, 0x20, RZ ;  /* 0x000000205a597824 */ /* 0x000fe200078e00ff */
[----:B------:R-:W-:Y:S01]  /*5830*/  UMOV UR49, 0x400 ;  /* 0x0000040000317882 */ /* 0x000fe20000000000 */
[----:B------:R-:W-:Y:S01]  /*5840*/  LOP3.LUT R4, R6, 0x180, RZ, 0xc0, !PT ;  /* 0x0000018006047812 */ /* 0x000fe200078ec0ff */
[----:B------:R-:W2:Y:S01]  /*5850*/  LDC.64 R84, c[0x0][0x9b0] ;  /* 0x00026c00ff547b82 */ /* 0x000ea20000000a00 */
[----:B------:R-:W-:Y:S01]  /*5860*/  IMAD.MOV.U32 R36, RZ, RZ, RZ ;  /* 0x000000ffff247224 */ /* 0x000fe200078e00ff */
[----:B------:R-:W-:Y:S01]  /*5870*/  LOP3.LUT R89, R89, 0xc00, RZ, 0xc0, !PT ;  /* 0x00000c0059597812 */ /* 0x000fe200078ec0ff */
[----:B------:R-:W-:Y:S01]  /*5880*/  IMAD.MOV.U32 R88, RZ, RZ, RZ ;  /* 0x000000ffff587224 */ /* 0x000fe200078e00ff */
[----:B------:R-:W-:Y:S01]  /*5890*/  LOP3.LUT R3, R4, 0x20, R3, 0xf8, !PT ;  /* 0x0000002004037812 */ /* 0x000fe200078ef803 */
[----:B------:R-:W-:Y:S01]  /*58a0*/  IMAD.SHL.U32 R4, R90, 0x8, RZ ;  /* 0x000000085a047824 */ /* 0x000fe200078e00ff */
[----:B------:R-:W-:-:S02]  /*58b0*/  LOP3.LUT R89, R89, 0x40, R6, 0xf8, !PT ;  /* 0x0000004059597812 */ /* 0x000fc400078ef806 */
[----:B------:R-:W-:Y:S01]  /*58c0*/  CS2R R86, SRZ ;  /* 0x0000000000567805 */ /* 0x000fe2000001ff00 */
[----:B------:R-:W3:Y:S01]  /*58d0*/  LDC.64 R74, c[0x0][0x9a8] ;  /* 0x00026a00ff4a7b82 */ /* 0x000ee20000000a00 */
[----:B------:R-:W-:Y:S01]  /*58e0*/  LOP3.LUT R90, R90, 0x2, RZ, 0xc0, !PT ;  /* 0x000000025a5a7812 */ /* 0x000fe200078ec0ff */
[----:B------:R-:W-:Y:S01]  /*58f0*/  IMAD.MOV.U32 R73, RZ, RZ, RZ ;  /* 0x000000ffff497224 */ /* 0x000fe200078e00ff */
[----:B------:R-:W-:Y:S01]  /*5900*/  LOP3.LUT R4, R3, 0x30, R4, 0x78, !PT ;  /* 0x0000003003047812 */ /* 0x000fe200078e7804 */
[----:B------:R-:W4:Y:S01]  /*5910*/  LDCU UR60, c[0x0][0x370] ;  /* 0x00006e00ff3c77ac */ /* 0x000f220008000800 */
[----:B------:R-:W-:Y:S01]  /*5920*/  LOP3.LUT R89, R89, 0x200, R6, 0xf8, !PT ;  /* 0x0000020059597812 */ /* 0x000fe200078ef806 */
[----:B------:R-:W-:Y:S01]  /*5930*/  IMAD.MOV R102, RZ, RZ, -R90 ;  /* 0x000000ffff667224 */ /* 0x000fe200078e0a5a */
[----:B------:R-:W-:Y:S01]  /*5940*/  LOP3.LUT R37, R37, 0x600000, RZ, 0xc0, !PT ;  /* 0x0060000025257812 */ /* 0x000fe200078ec0ff */
[----:B-1----:R-:W-:Y:S01]  /*5950*/  ULEA UR49, UR4, UR49, 0x18 ;  /* 0x0000003104317291 */ /* 0x002fe2000f8ec0ff */
[----:B------:R-:W-:Y:S01]  /*5960*/  LOP3.LUT R89, R89, R4, RZ, 0xfc, !PT ;  /* 0x0000000459597212 */ /* 0x000fe200078efcff */
[----:B------:R-:W1:Y:S01]  /*5970*/  LDCU.128 UR4, c[0x0][0xb80] ;  /* 0x00017000ff0477ac */ /* 0x000e620008000c00 */
[----:B------:R-:W2:Y:S06]  /*5980*/  LDCU UR48, c[0x0][0xc0c] ;  /* 0x00018180ff3077ac */ /* 0x000eac0008000800 */
[----:B------:R-:W4:Y:S01]  /*5990*/  LDS R2, [UR49+0x190] ;  /* 0x00019031ff027984 */ /* 0x000f220008000800 */
[----:B------:R-:W2:Y:S01]  /*59a0*/  LDCU UR38, c[0x0][0xc30] ;  /* 0x00018600ff2677ac */ /* 0x000ea20008000800 */
[----:B------:R-:W2:Y:S01]  /*59b0*/  LDCU.64 UR54, c[0x0][0x988] ;  /* 0x00013100ff3677ac */ /* 0x000ea20008000a00 */
[----:B------:R-:W2:Y:S01]  /*59c0*/  LDCU.64 UR46, c[0x0][0xc28] ;  /* 0x00018500ff2e77ac */ /* 0x000ea20008000a00 */
[----:B-1----:R-:W-:Y:S01]  /*59d0*/  IMAD.U32 R98, RZ, RZ, UR4 ;  /* 0x00000004ff627e24 */ /* 0x002fe2000f8e00ff */
[----:B------:R-:W-:Y:S01]  /*59e0*/  MOV R95, UR7 ;  /* 0x00000007005f7c02 */ /* 0x000fe20008000f00 */
[----:B------:R-:W-:Y:S01]  /*59f0*/  IMAD.U32 R97, RZ, RZ, UR5 ;  /* 0x00000005ff617e24 */ /* 0x000fe2000f8e00ff */
[----:B------:R-:W-:Y:S01]  /*5a00*/  UIADD3 UR4, UPT, UPT, UR49, 0x2200, URZ ;  /* 0x0000220031047890 */ /* 0x000fe2000fffe0ff */
[----:B------:R-:W-:Y:S01]  /*5a10*/  IMAD.U32 R96, RZ, RZ, UR6 ;  /* 0x00000006ff607e24 */ /* 0x000fe2000f8e00ff */
[----:B------:R-:W-:Y:S01]  /*5a20*/  UIADD3 UR5, UPT, UPT, UR49, 0x200, URZ ;  /* 0x0000020031057890 */ /* 0x000fe2000fffe0ff */
[----:B------:R-:W1:Y:S03]  /*5a30*/  LDCU.64 UR62, c[0x0][0x990] ;  /* 0x00013200ff3e77ac */ /* 0x000e660008000a00 */
[----:B------:R-:W-:-:S02]  /*5a40*/  IMAD.U32 R103, RZ, RZ, UR4 ;  /* 0x00000004ff677e24 */ /* 0x000fc4000f8e00ff */
[----:B------:R-:W-:Y:S01]  /*5a50*/  MOV R94, UR5 ;  /* 0x00000005005e7c02 */ /* 0x000fe20008000f00 */
[----:B------:R-:W1:Y:S01]  /*5a60*/  LDCU.128 UR56, c[0x0][0xc10] ;  /* 0x00018200ff3877ac */ /* 0x000e620008000c00 */
[----:B------:R-:W1:Y:S01]  /*5a70*/  LDCU UR53, c[0x0][0x374] ;  /* 0x00006e80ff3577ac */ /* 0x000e620008000800 */
[C---:B----4-:R-:W-:Y:S01]  /*5a80*/  VIADD R3, R2.reuse, 0x80 ;  /* 0x0000008002037836 */ /* 0x050fe20000000000 */
[----:B------:R-:W-:-:S04]  /*5a90*/  LOP3.LUT R2, R2, 0xffff, RZ, 0xc0, !PT ;  /* 0x0000ffff02027812 */ /* 0x000fc800078ec0ff */
[----:B------:R-:W-:-:S05]  /*5aa0*/  LOP3.LUT R3, R3, 0xffff, RZ, 0xc0, !PT ;  /* 0x0000ffff03037812 */ /* 0x000fca00078ec0ff */
[----:B-123--:R4:W-:Y:S02]  /*5ab0*/  STL.64 [R1], R2 ;  /* 0x0000000201007387 */ /* 0x00e9e40000100a00 */
.L_x_118:
[----:B----4-:R-:W-:Y:S04]  /*5ac0*/  SHF.L.U32 R3, R87, 0x1f, RZ ;  /* 0x0000001f57037819 */ /* 0x010fe800000006ff */
[----:B-1----:R-:W1:Y:S02]  /*5ad0*/  SYNCS.PHASECHK.TRANS64.TRYWAIT P0, [UR49+0x140], R3 ;  /* 0x00014003ff0075a7 */ /* 0x002e640008001131 */
[----:B-1----:R-:W-:Y:S05]  /*5ae0*/  @!P0 BRA `(.L_x_92) ;  /* 0x0000003400c08947 */ /* 0x002fea0003800000 */
.L_x_178:
[----:B------:R-:W2:Y:S01]  /*5af0*/  LDS.128 R4, [UR49+0x180] ;  /* 0x00018031ff047984 */ /* 0x000ea20008000c00 */
[----:B------:R-:W-:Y:S01]  /*5b00*/  UIADD3 UR4, UPT, UPT, UR49, 0x148, URZ ;  /* 0x0000014831047890 */ /* 0x000fe2000fffe0ff */
[----:B------:R-:W-:Y:S01]  /*5b10*/  IMAD R2, R36, 0x4, R1 ;  /* 0x0000000424027824 */ /* 0x000fe200078e0201 */
[----:B------:R-:W-:Y:S01]  /*5b20*/  UISETP.GE.AND UP0, UPT, UR39, 0x1, UPT ;  /* 0x000000012700788c */ /* 0x000fe2000bf06270 */
[----:B------:R-:W-:Y:S01]  /*5b30*/  @!PT LDS RZ, [RZ] ;  /* 0x00000000fffff984 */ /* 0x000fe20000000800 */
[----:B------:R-:W-:Y:S01]  /*5b40*/  @!PT LDS RZ, [RZ] ;  /* 0x00000000fffff984 */ /* 0x000fe20000000800 */
[----:B------:R-:W-:Y:S01]  /*5b50*/  @!PT LDS RZ, [RZ] ;  /* 0x00000000fffff984 */ /* 0x000fe20000000800 */
[----:B------:R-:W-:Y:S01]  /*5b60*/  @!PT LDS RZ, [RZ] ;  /* 0x00000000fffff984 */ /* 0x000fe20000000800 */
[----:B------:R3:W-:Y:S06]  /*5b70*/  MEMBAR.ALL.CTA ;  /* 0x0000000000007992 */ /* 0x0007ec0000008000 */
[----:B---3--:R-:W3:Y:S01]  /*5b80*/  FENCE.VIEW.ASYNC.S ;  /* 0x00000000000073c6 */ /* 0x008ee20000000000 */
[----:B------:R-:W-:Y:S09]  /*5b90*/  UPRMT UR4, URZ, 0x654, UR4 ;  /* 0x00000654ff047896 */ /* 0x000ff20008000004 */
[----:B---3--:R-:W-:Y:S01]  /*5ba0*/  SYNCS.ARRIVE.TRANS64.RED.A1T0 RZ, [UR4], RZ ;  /* 0x000000ffffff79a7 */ /* 0x008fe20008100404 */
[----:B------:R-:W5:Y:S01]  /*5bb0*/  LDL R2, [R2] ;  /* 0x0000000002027983 */ /* 0x000f620000100800 */
[----:B--2---:R-:W-:Y:S11]  /*5bc0*/  LOP3.LUT P0, RZ, R6, 0x1, RZ, 0xc0, !PT ;  /* 0x0000000106ff7812 */ /* 0x004ff6000780c0ff */
[----:B------:R-:W-:Y:S02]  /*5bd0*/  @!UPT UIADD3 URZ, UPT, UPT, URZ, URZ, URZ ;  /* 0x000000fffffff290 */ /* 0x000fe4000fffe0ff */
[----:B------:R-:W-:Y:S01]  /*5be0*/  VOTEU.ANY UP1, P0 ;  /* 0x0000000000ff7886 */ /* 0x000fe20000020100 */
[----:B------:R-:W-:Y:S01]  /*5bf0*/  PLOP3.LUT P0, PT, PT, PT, UP1, 0x80, 0x8 ;  /* 0x000000000008781c */ /* 0x000fe20003f0f018 */
[----:B------:R-:W-:Y:S11]  /*5c00*/  UP2UR UR51, UPR, URZ, 0x2 ;  /* 0x00000002ff337883 */ /* 0x000ff60008000000 */
[----:B------:R-:W-:Y:S01]  /*5c10*/  @!UPT UIADD3 URZ, UPT, UPT, URZ, URZ, URZ ;  /* 0x000000fffffff290 */ /* 0x000fe2000fffe0ff */
[----:B-1----:R-:W-:Y:S02]  /*5c20*/  @P0 MOV R3, R4 ;  /* 0x0000000400030202 */ /* 0x002fe40000000f00 */
[----:B------:R-:W-:Y:S02]  /*5c30*/  @P0 LOP3.LUT R0, R5, 0xffff, RZ, 0xc0, !PT ;  /* 0x0000ffff05000812 */ /* 0x000fe400078ec0ff */
[----:B------:R-:W-:Y:S02]  /*5c40*/  @P0 R2UR UR5, R3 ;  /* 0x00000000030502ca */ /* 0x000fe400000e0000 */
[----:B------:R-:W-:Y:S11]  /*5c50*/  @P0 R2UR UR4, R0 ;  /* 0x00000000000402ca */ /* 0x000ff600000e0000 */
[----:B------:R-:W-:Y:S02]  /*5c60*/  @UP1 UMOV UR37, UR5 ;  /* 0x0000000500251c82 */ /* 0x000fe40008000000 */
[----:B------:R-:W-:Y:S01]  /*5c70*/  @UP1 UMOV UR36, UR4 ;  /* 0x0000000400241c82 */ /* 0x000fe20008000000 */
[----:B------:R-:W-:Y:S05]  /*5c80*/  BRA.U !UP0, `(.L_x_93) ;  /* 0x0000000108cc7547 */ /* 0x000fea000b800000 */
[----:B------:R-:W1:Y:S01]  /*5c90*/  LDCU UR9, c[0x0][0xc20] ;  /* 0x00018400ff0977ac */ /* 0x000e620008000800 */
[----:B------:R-:W-:Y:S02]  /*5ca0*/  UIMAD.WIDE.U32 UR4, UR53, UR59, URZ ;  /* 0x0000003b350472a5 */ /* 0x000fe4000f8e00ff */
[----:B------:R-:W-:Y:S02]  /*5cb0*/  UIMAD.WIDE.U32 UR6, UR60, UR56, URZ ;  /* 0x000000383c0672a5 */ /* 0x000fe4000f8e00ff */
[----:B------:R-:W-:Y:S02]  /*5cc0*/  UIMAD.WIDE.U32 UR10, UR36, UR59, URZ ;  /* 0x0000003b240a72a5 */ /* 0x000fe4000f8e00ff */
[----:B------:R-:W-:Y:S02]  /*5cd0*/  UISETP.NE.AND UP0, UPT, UR58, 0x1, UPT ;  /* 0x000000013a00788c */ /* 0x000fe4000bf05270 */
[----:B------:R-:W-:Y:S02]  /*5ce0*/  UISETP.NE.AND UP1, UPT, UR48, 0x1, UPT ;  /* 0x000000013000788c */ /* 0x000fe4000bf25270 */
[----:B------:R-:W-:Y:S02]  /*5cf0*/  UISETP.NE.AND UP2, UPT, UR39, 0x1, UPT ;  /* 0x000000012700788c */ /* 0x000fe4000bf45270 */
[----:B------:R-:W-:Y:S01]  /*5d00*/  UIMAD.WIDE.U32 UR12, UR37, UR56, URZ ;  /* 0x00000038250c72a5 */ /* 0x000fe2000f8e00ff */
[----:B------:R-:W-:Y:S01]  /*5d10*/  UMOV UR4, UR5 ;  /* 0x0000000500047c82 */ /* 0x000fe20008000000 */
[----:B------:R-:W-:Y:S01]  /*5d20*/  UMOV UR6, UR11 ;  /* 0x0000000b00067c82 */ /* 0x000fe20008000000 */
[----:B-1----:R-:W-:Y:S03]  /*5d30*/  USHF.R.U32.HI UR8, URZ, UR9, UR4 ;  /* 0x00000009ff087299 */ /* 0x002fe60008011604 */
[----:B------:R-:W-:Y:S02]  /*5d40*/  UMOV UR4, UR7 ;  /* 0x0000000700047c82 */ /* 0x000fe40008000000 */
[----:B------:R-:W-:Y:S02]  /*5d50*/  USHF.R.U32.HI UR5, URZ, UR57, UR4 ;  /* 0x00000039ff057299 */ /* 0x000fe40008011604 */
[----:B------:R-:W-:Y:S02]  /*5d60*/  USEL UR4, UR53, UR8, !UP0 ;  /* 0x0000000835047287 */ /* 0x000fe4000c000000 */
[----:B------:R-:W-:Y:S02]  /*5d70*/  USHF.R.U32.HI UR8, URZ, UR9, UR6 ;  /* 0x00000009ff087299 */ /* 0x000fe40008011606 */
[----:B------:R-:W-:Y:S02]  /*5d80*/  UIMAD.WIDE.U32 UR6, UR4, UR46, URZ ;  /* 0x0000002e040672a5 */ /* 0x000fe4000f8e00ff */
[----:B------:R-:W-:Y:S02]  /*5d90*/  USEL UR9, UR60, UR5, !UP1 ;  /* 0x000000053c097287 */ /* 0x000fe4000c800000 */
[----:B------:R-:W-:Y:S02]  /*5da0*/  USEL UR8, UR36, UR8, !UP0 ;  /* 0x0000000824087287 */ /* 0x000fe4000c000000 */
[----:B------:R-:W-:Y:S01]  /*5db0*/  UIMAD.WIDE.U32 UR10, UR9, UR46, URZ ;  /* 0x0000002e090a72a5 */ /* 0x000fe2000f8e00ff */
[----:B------:R-:W-:Y:S01]  /*5dc0*/  UMOV UR6, UR7 ;  /* 0x0000000700067c82 */ /* 0x000fe20008000000 */
[----:B------:R-:W-:Y:S01]  /*5dd0*/  UMOV UR5, UR13 ;  /* 0x0000000d00057c82 */ /* 0x000fe20008000000 */
[----:B------:R-:W-:Y:S02]  /*5de0*/  @UP2 USHF.R.U32.HI UR4, URZ, UR47, UR6 ;  /* 0x0000002fff042299 */ /* 0x000fe40008011606 */
[----:B------:R-:W-:Y:S02]  /*5df0*/  USHF.R.U32.HI UR5, URZ, UR57, UR5 ;  /* 0x00000039ff057299 */ /* 0x000fe40008011605 */
[----:B------:R-:W-:Y:S02]  /*5e00*/  UIMAD UR4, UR39, UR4, URZ ;  /* 0x00000004270472a4 */ /* 0x000fe4000f8e02ff */
[----:B------:R-:W-:Y:S02]  /*5e10*/  USEL UR5, UR37, UR5, !UP1 ;  /* 0x0000000525057287 */ /* 0x000fe4000c800000 */
[----:B------:R-:W-:Y:S01]  /*5e20*/  UISETP.GE.AND UP0, UPT, UR8, UR4, UPT ;  /* 0x000000040800728c */ /* 0x000fe2000bf06270 */
[----:B------:R-:W-:Y:S01]  /*5e30*/  UMOV UR6, UR11 ;  /* 0x0000000b00067c82 */ /* 0x000fe20008000000 */
[----:B------:R-:W-:Y:S02]  /*5e40*/  UIMAD.WIDE.U32 UR10, UR8, UR46, URZ ;  /* 0x0000002e080a72a5 */ /* 0x000fe4000f8e00ff */
[----:B------:R-:W-:Y:S04]  /*5e50*/  @UP2 USHF.R.U32.HI UR9, URZ, UR47, UR6 ;  /* 0x0000002fff092299 */ /* 0x000fe80008011606 */
[----:B------:R-:W-:Y:S01]  /*5e60*/  UIMAD UR6, UR39, UR9, URZ ;  /* 0x00000009270672a4 */ /* 0x000fe2000f8e02ff */
[----:B------:R-:W-:Y:S03]  /*5e70*/  UMOV UR4, UR11 ;  /* 0x0000000b00047c82 */ /* 0x000fe60008000000 */
[----:B------:R-:W-:Y:S02]  /*5e80*/  UISETP.GE.OR UP0, UPT, UR5, UR6, UP0 ;  /* 0x000000060500728c */ /* 0x000fe40008706670 */
[----:B------:R-:W-:Y:S02]  /*5e90*/  USHF.R.U32.HI UR4, URZ, UR47, UR4 ;  /* 0x0000002fff047299 */ /* 0x000fe40008011604 */
[----:B------:R-:W-:Y:S02]  /*5ea0*/  UIMAD.WIDE.U32 UR6, UR5, UR46, URZ ;  /* 0x0000002e050672a5 */ /* 0x000fe4000f8e00ff */
[----:B------:R-:W-:Y:S02]  /*5eb0*/  USEL UR11, UR8, UR4, !UP2 ;  /* 0x00000004080b7287 */ /* 0x000fe4000d000000 */
[----:B------:R-:W-:Y:S02]  /*5ec0*/  UIADD3 UR6, UPT, UPT, -UR5, URZ, URZ ;  /* 0x000000ff05067290 */ /* 0x000fe4000fffe1ff */
[----:B------:R-:W-:Y:S02]  /*5ed0*/  UIADD3 UR10, UPT, UPT, -UR11, URZ, URZ ;  /* 0x000000ff0b0a7290 */ /* 0x000fe4000fffe1ff */
[----:B------:R-:W-:Y:S02]  /*5ee0*/  UIMAD UR6, UR48, UR6, UR37 ;  /* 0x00000006300672a4 */ /* 0x000fe4000f8e0225 */
[----:B------:R-:W-:Y:S01]  /*5ef0*/  UIMAD UR10, UR39, UR10, UR8 ;  /* 0x0000000a270a72a4 */ /* 0x000fe2000f8e0208 */
[----:B------:R-:W-:Y:S01]  /*5f00*/  @!UP0 UMOV UR4, UR7 ;  /* 0x0000000700048c82 */ /* 0x000fe20008000000 */
[----:B------:R-:W-:Y:S02]  /*5f10*/  UIADD3 UR7, UPT, UPT, -UR8, URZ, URZ ;  /* 0x000000ff08077290 */ /* 0x000fe4000fffe1ff */
[----:B------:R-:W-:Y:S04]  /*5f20*/  @!UP0 USHF.R.U32.HI UR4, URZ, UR47, UR4 ;  /* 0x0000002fff048299 */ /* 0x000fe80008011604 */
[----:B------:R-:W-:Y:S04]  /*5f30*/  @!UP0 USEL UR4, UR5, UR4, !UP2 ;  /* 0x0000000405048287 */ /* 0x000fe8000d000000 */
[----:B------:R-:W-:Y:S02]  /*5f40*/  @!UP0 UIMAD UR9, UR9, UR10, UR4 ;  /* 0x0000000a090982a4 */ /* 0x000fe4000f8e0204 */
[----:B------:R-:W-:Y:S02]  /*5f50*/  @!UP0 UIADD3 UR10, UPT, UPT, UR11, -UR4, URZ ;  /* 0x800000040b0a8290 */ /* 0x000fe4000fffe0ff */
[----:B------:R-:W-:Y:S02]  /*5f60*/  UIMAD UR4, UR58, UR7, UR36 ;  /* 0x000000073a0472a4 */ /* 0x000fe4000f8e0224 */
[----:B------:R-:W-:Y:S03]  /*5f70*/  @!UP0 UIMAD UR8, UR10, UR39, UR5 ;  /* 0x000000270a0882a4 */ /* 0x000fe6000f8e0205 */
[----:B------:R-:W-:Y:S02]  /*5f80*/  @!UP0 UMOV UR5, UR9 ;  /* 0x0000000900058c82 */ /* 0x000fe40008000000 */
[----:B------:R-:W-:Y:S02]  /*5f90*/  UIMAD UR37, UR5, UR48, UR6 ;  /* 0x00000030052572a4 */ /* 0x000fe4000f8e0206 */
[----:B------:R-:W-:Y:S11]  /*5fa0*/  UIMAD UR36, UR8, UR58, UR4 ;  /* 0x0000003a082472a4 */ /* 0x000ff6000f8e0204 */
[----:B------:R-:W-:Y:S01]  /*5fb0*/  @!UPT UIADD3 URZ, UPT, UPT, URZ, URZ, URZ ;  /* 0x000000fffffff290 */ /* 0x000fe2000fffe0ff */
.L_x_93:
[----:B------:R-:W-:Y:S01]  /*5fc0*/  UISETP.NE.AND UP0, UPT, UR38, 0x1, UPT ;  /* 0x000000012600788c */ /* 0x000fe2000bf05270 */
[----:B------:R-:W-:Y:S01]  /*5fd0*/  @P0 SHF.R.U32.HI R4, RZ, 0x10, R5 ;  /* 0x00000010ff040819 */ /* 0x000fe20000011605 */
[----:B------:R-:W-:Y:S02]  /*5fe0*/  UIADD3 UR11, UPT, UPT, UR49, 0x200, URZ ;  /* 0x00000200310b7890 */ /* 0x000fe4000fffe0ff */
[----:B------:R-:W-:Y:S01]  /*5ff0*/  USHF.L.U32 UR41, UR24, 0x7, URZ ;  /* 0x0000000718297899 */ /* 0x000fe200080006ff */
[----:B------:R-:W-:Y:S06]  /*6000*/  @P0 R2UR UR61, R4 ;  /* 0x00000000043d02ca */ /* 0x000fec00000e0000 */
[----:B------:R-:W1:Y:S01]  /*6010*/  @!UP0 LDCU.128 UR12, c[0x0][0xc10] ;  /* 0x00018200ff0c87ac */ /* 0x000e620008000c00 */
[----:B------:R-:W2:Y:S01]  /*6020*/  @!UP0 LDCU UR5, c[0x0][0xc0c] ;  /* 0x00018180ff0587ac */ /* 0x000ea20008000800 */
[----:B------:R-:W3:Y:S01]  /*6030*/  @!UP0 LDCU UR10, c[0x0][0xc20] ;  /* 0x00018400ff0a87ac */ /* 0x000ee20008000800 */
[----:B-1----:R-:W-:Y:S02]  /*6040*/  UIMAD.WIDE.U32 UR8, UR37, UR12, URZ ;  /* 0x0000000c250872a5 */ /* 0x002fe4000f8e00ff */
[----:B------:R-:W-:Y:S02]  /*6050*/  UIMAD.WIDE.U32 UR6, UR36, UR15, URZ ;  /* 0x0000000f240672a5 */ /* 0x000fe4000f8e00ff */
[----:B------:R-:W-:Y:S03]  /*6060*/  @!UP0 UISETP.NE.AND UP1, UPT, UR14, 0x1, UPT ;  /* 0x000000010e00888c */ /* 0x000fe6000bf25270 */
[----:B------:R-:W-:Y:S01]  /*6070*/  @!UP0 UMOV UR4, UR9 ;  /* 0x0000000900048c82 */ /* 0x000fe20008000000 */
[----:B--2---:R-:W-:Y:S02]  /*6080*/  @!UP0 UISETP.NE.AND UP2, UPT, UR5, 0x1, UPT ;  /* 0x000000010500888c */ /* 0x004fe4000bf45270 */
[----:B------:R-:W-:Y:S01]  /*6090*/  @!UP0 USHF.R.U32.HI UR4, URZ, UR13, UR4 ;  /* 0x0000000dff048299 */ /* 0x000fe20008011604 */
[----:B------:R-:W-:Y:S02]  /*60a0*/  @!UP0 UMOV UR6, UR7 ;  /* 0x0000000700068c82 */ /* 0x000fe40008000000 */
[----:B---3--:R-:W-:Y:S02]  /*60b0*/  @!UP0 USHF.R.U32.HI UR6, URZ, UR10, UR6 ;  /* 0x0000000aff068299 */ /* 0x008fe40008011606 */
[----:B------:R-:W-:Y:S02]  /*60c0*/  @!UP0 USEL UR7, UR37, UR4, !UP2 ;  /* 0x0000000425078287 */ /* 0x000fe4000d000000 */
[----:B------:R-:W-:Y:S04]  /*60d0*/  @!UP0 USEL UR6, UR36, UR6, !UP1 ;  /* 0x0000000624068287 */ /* 0x000fe8000c800000 */
[----:B------:R-:W-:Y:S02]  /*60e0*/  @!UP0 UIADD3 UR4, UPT, UPT, -UR7, UR6, URZ ;  /* 0x0000000607048290 */ /* 0x000fe4000fffe1ff */
[----:B------:R-:W-:Y:S02]  /*60f0*/  @!UP0 UIADD3 UR6, UPT, UPT, UR7, -UR6, URZ ;  /* 0x8000000607068290 */ /* 0x000fe4000fffe0ff */
[----:B------:R-:W-:Y:S02]  /*6100*/  @!UP0 UIMAD UR37, UR4, UR5, UR37 ;  /* 0x00000005042582a4 */ /* 0x000fe4000f8e0225 */
[----:B------:R-:W-:Y:S02]  /*6110*/  @!UP0 UIMAD UR36, UR6, UR14, UR36 ;  /* 0x0000000e062482a4 */ /* 0x000fe4000f8e0224 */
[----:B------:R-:W-:Y:S09]  /*6120*/  ULOP3.LUT UP0, URZ, UR11, 0x1b0, URZ, 0xc0, !UPT ;  /* 0x000001b00bff7892 */ /* 0x000ff2000f80c0ff */
[----:B------:R-:W-:Y:S05]  /*6130*/  BRA.U !UP0, `(.L_x_94) ;  /* 0x0000000108407547 */ /* 0x000fea000b800000 */
[----:B------:R-:W1:Y:S01]  /*6140*/  LDCU.64 UR8, c[0x4][0x80] ;  /* 0x01001000ff0877ac */ /* 0x000e620008000a00 */
[----:B------:R-:W-:Y:S01]  /*6150*/  MOV R15, 0x0 ;  /* 0x00000000000f7802 */ /* 0x000fe20000000f00 */
[----:B------:R-:W-:Y:S02]  /*6160*/  HFMA2 R12, -RZ, RZ, 0, 5.9604644775390625e-08 ;  /* 0x00000001ff0c7431 */ /* 0x000fe400000001ff */
[----:B------:R-:W-:Y:S02]  /*6170*/  IMAD.MOV.U32 R8, RZ, RZ, 0x70 ;  /* 0x00000070ff087424 */ /* 0x000fe400078e00ff */
[----:B------:R-:W-:Y:S01]  /*6180*/  IMAD.MOV.U32 R13, RZ, RZ, RZ ;  /* 0x000000ffff0d7224 */ /* 0x000fe200078e00ff */
[----:B------:R-:W2:Y:S01]  /*6190*/  LDCU.64 UR6, c[0x4][0x88] ;  /* 0x01001100ff0677ac */ /* 0x000ea20008000a00 */
[----:B------:R-:W3:Y:S01]  /*61a0*/  LDC.64 R14, c[0x4][R15] ;  /* 0x010000000f0e7b82 */ /* 0x000ee20000000a00 */
[----:B------:R-:W4:Y:S01]  /*61b0*/  LDCU.64 UR4, c[0x4][0x8] ;  /* 0x01000100ff0477ac */ /* 0x000f220008000a00 */
[----:B-1----:R-:W-:Y:S01]  /*61c0*/  MOV R5, UR9 ;  /* 0x0000000900057c02 */ /* 0x002fe20008000f00 */
[----:B------:R-:W-:Y:S01]  /*61d0*/  IMAD.U32 R4, RZ, RZ, UR8 ;  /* 0x00000008ff047e24 */ /* 0x000fe2000f8e00ff */
[----:B--2---:R-:W-:Y:S01]  /*61e0*/  MOV R7, UR7 ;  /* 0x0000000700077c02 */ /* 0x004fe20008000f00 */
[----:B------:R-:W-:Y:S01]  /*61f0*/  IMAD.U32 R6, RZ, RZ, UR6 ;  /* 0x00000006ff067e24 */ /* 0x000fe2000f8e00ff */
[----:B----4-:R-:W-:Y:S01]  /*6200*/  MOV R11, UR5 ;  /* 0x00000005000b7c02 */ /* 0x010fe20008000f00 */
[----:B------:R-:W-:Y:S02]  /*6210*/  IMAD.U32 R10, RZ, RZ, UR4 ;  /* 0x00000004ff0a7e24 */ /* 0x000fe4000f8e00ff */
[----:B------:R-:W-:Y:S07]  /*6220*/  LEPC R20, `(.L_x_94) ;  /* 0x000000001014794e */ /* 0x000fee0000000000 */
[----:B---3-5:R-:W-:Y:S05]  /*6230*/  CALL.ABS.NOINC R14 ;  /* 0x000000000e007343 */ /* 0x028fea0003c00000 */
.L_x_94:
[----:B------:R-:W-:Y:S01]  /*6240*/  LOP3.LUT P0, RZ, R103, 0x1b0, RZ, 0xc0, !PT ;  /* 0x000001b067ff7812 */ /* 0x000fe2000780c0ff */
[----:B------:R-:W-:Y:S11]  /*6250*/  BSSY.RECONVERGENT B6, `(.L_x_95) ;  /* 0x0000013000067945 */ /* 0x000ff60003800200 */
[----:B------:R-:W-:Y:S01]  /*6260*/  @!UPT UIADD3 URZ, UPT, UPT, URZ, URZ, URZ ;  /* 0x000000fffffff290 */ /* 0x000fe2000fffe0ff */
[----:B------:R-:W-:Y:S05]  /*6270*/  @!P0 BRA `(.L_x_96) ;  /* 0x0000000000408947 */ /* 0x000fea0003800000 */
        /* <DEDUP_REMOVED lines=16> */
.L_x_96:
[----:B------:R-:W-:Y:S05]  /*6380*/  BSYNC.RECONVERGENT B6 ;  /* 0x0000000000067941 */ /* 0x000fea0003800200 */
.L_x_95:
[----:B------:R-:W-:Y:S01]  /*6390*/  R2UR UR4, R101 ;  /* 0x00000000650472ca */ /* 0x000fe200000e0000 */
[----:B------:R-:W-:Y:S01]  /*63a0*/  UISETP.NE.U32.AND UP0, UPT, UR62, URZ, UPT ;  /* 0x000000ff3e00728c */ /* 0x000fe2000bf05070 */
[----:B------:R-:W-:Y:S02]  /*63b0*/  ISETP.NE.U32.AND P4, PT, R84, RZ, PT ;  /* 0x000000ff5400720c */ /* 0x000fe40003f85070 */
[----:B------:R-:W-:Y:S01]  /*63c0*/  ISETP.NE.U32.AND P2, PT, RZ, UR54, PT ;  /* 0x00000036ff007c0c */ /* 0x000fe2000bf45070 */
[----:B------:R-:W-:Y:S01]  /*63d0*/  UISETP.NE.AND.EX UP1, UPT, UR63, URZ, UPT, UP0 ;  /* 0x000000ff3f00728c */ /* 0x000fe2000bf25300 */
[----:B------:R-:W-:Y:S01]  /*63e0*/  ISETP.NE.AND.EX P4, PT, R85, RZ, PT, P4 ;  /* 0x000000ff5500720c */ /* 0x000fe20003f85340 */
[----:B------:R-:W-:Y:S01]  /*63f0*/  UPLOP3.LUT UP0, UPT, UPT, UPT, UPT, 0x40, 0x4 ;  /* 0x000000000004789c */ /* 0x000fe20003f0e870 */
[----:B------:R-:W-:Y:S05]  /*6400*/  ISETP.NE.AND.EX P2, PT, RZ, UR55, PT, P2 ;  /* 0x00000037ff007c0c */ /* 0x000fea000bf45320 */
[----:B------:R-:W-:Y:S06]  /*6410*/  UISETP.NE.AND UP2, UPT, UR4, URZ, UPT ;  /* 0x000000ff0400728c */ /* 0x000fec000bf45270 */
[----:B------:R-:W-:Y:S05]  /*6420*/  PLOP3.LUT P1, PT, PT, PT, UP2, 0x80, 0x8 ;  /* 0x000000000008781c */ /* 0x000fea0003f2f028 */
[----:B------:R-:W-:Y:S06]  /*6430*/  @UP2 UPLOP3.LUT UP0, UPT, UPT, UPT, UP1, 0x80, 0x8 ;  /* 0x000000000008289c */ /* 0x000fec0003f0f010 */
[----:B------:R-:W-:Y:S01]  /*6440*/  PLOP3.LUT P0, PT, PT, PT, UP0, 0x80, 0x8 ;  /* 0x000000000008781c */ /* 0x000fe20003f0f008 */
[----:B------:R-:W-:Y:S01]  /*6450*/  @!UPT UIADD3 URZ, UPT, UPT, URZ, URZ, URZ ;  /* 0x000000fffffff290 */ /* 0x000fe2000fffe0ff */
[----:B------:R-:W-:Y:S11]  /*6460*/  BRA.U !UP1, `(.L_x_97) ;  /* 0x00000001093c7547 */ /* 0x000ff6000b800000 */
[----:B------:R-:W-:Y:S01]  /*6470*/  UISETP.NE.U32.AND UP0, UPT, UR54, URZ, UPT ;  /* 0x000000ff3600728c */ /* 0x000fe2000bf05070 */
[----:B------:R-:W-:Y:S01]  /*6480*/  HFMA2 R0, -RZ, RZ, 0, 5.9604644775390625e-08 ;  /* 0x00000001ff007431 */ /* 0x000fe200000001ff */
[----:B------:R-:W1:Y:S01]  /*6490*/  LDCU.64 UR8, c[0x0][0x358] ;  /* 0x00006b00ff0877ac */ /* 0x000e620008000a00 */
[----:B------:R-:W-:Y:S01]  /*64a0*/  IMAD.MOV.U32 R92, RZ, RZ, 0x1 ;  /* 0x00000001ff5c7424 */ /* 0x000fe200078e00ff */
[----:B------:R-:W-:Y:S06]  /*64b0*/  UISETP.NE.AND.EX UP0, UPT, UR55, URZ, UPT, UP0 ;  /* 0x000000ff3700728c */ /* 0x000fec000bf05300 */
        /* <DEDUP_REMOVED lines=9> */
[----:B-12---:R-:W-:Y:S02]  /*6550*/  @!P3 IMAD.U32 R41, RZ, RZ, UR4 ;  /* 0x00000004ff29be24 */ /* 0x006fe4000f8e00ff */
.L_x_97:
[----:B------:R-:W-:Y:S05]  /*6560*/  @!P4 BRA `(.L_x_98) ;  /* 0x000000000024c947 */ /* 0x000fea0003800000 */
[----:B------:R-:W-:Y:S01]  /*6570*/  ISETP.NE.U32.AND P3, PT, R74, RZ, PT ;  /* 0x000000ff4a00720c */ /* 0x000fe20003f65070 */
[----:B------:R-:W1:Y:S03]  /*6580*/  LDCU.64 UR4, c[0x0][0x358] ;  /* 0x00006b00ff0477ac */ /* 0x000e660008000a00 */
[----:B------:R-:W-:Y:S11]  /*6590*/  ISETP.NE.AND.EX P3, PT, R75, RZ, PT, P3 ;  /* 0x000000ff4b00720c */ /* 0x000ff60003f65330 */
[----:B------:R-:W-:Y:S02]  /*65a0*/  @!UPT UIADD3 URZ, UPT, UPT, URZ, URZ, URZ ;  /* 0x000000fffffff290 */ /* 0x000fe4000fffe0ff */
[----:B------:R-:W2:Y:S01]  /*65b0*/  @P3 LDC.64 R4, c[0x0][0x9a8] ;  /* 0x00026a00ff043b82 */ /* 0x000ea20000000a00 */
[----:B------:R-:W-:Y:S04]  /*65c0*/  @P3 IMAD R0, R84, UR50, RZ ;  /* 0x0000003254003c24 */ /* 0x000fe8000f8e02ff */
[----:B--2---:R-:W-:Y:S05]  /*65d0*/  @P3 IMAD.WIDE R4, R0, 0x4, R4 ;  /* 0x0000000400043825 */ /* 0x004fea00078e0204 */
[----:B-1---5:R1:W5:Y:S02]  /*65e0*/  @P3 LDG.E R38, desc[UR4][R4.64] ;  /* 0x0000000404263981 */ /* 0x022364000c1e1900 */
[----:B-1----:R-:W2:Y:S02]  /*65f0*/  @!P3 LDC R38, c[0x0][0x9a0] ;  /* 0x00026800ff26bb82 */ /* 0x002ea40000000800 */
.L_x_98:
[----:B-----5:R-:W-:Y:S01]  /*6600*/  FSETP.NEU.AND P4, PT, R41, RZ, PT ;  /* 0x000000ff2900720b */ /* 0x020fe20003f8d000 */
[----:B------:R-:W1:Y:S01]  /*6610*/  LDCU.128 UR12, c[0x0][0xb90] ;  /* 0x00017200ff0c77ac */ /* 0x000e620008000c00 */
[----:B------:R-:W-:Y:S01]  /*6620*/  SEL R6, RZ, 0xffffffff, P2 ;  /* 0xffffffffff067807 */ /* 0x000fe20001000000 */
[----:B------:R-:W-:Y:S01]  /*6630*/  BSSY B1, `(.L_x_99) ;  /* 0x000005a000017945 */ /* 0x000fe20003800000 */
[----:B------:R-:W-:Y:S01]  /*6640*/  LOP3.LUT P3, RZ, R92, 0xff, RZ, 0xc0, !PT ;  /* 0x000000ff5cff7812 */ /* 0x000fe2000786c0ff */
[----:B------:R-:W-:Y:S01]  /*6650*/  IMAD.MOV.U32 R114, RZ, RZ, 0x1 ;  /* 0x00000001ff727424 */ /* 0x000fe200078e00ff */
[----:B------:R-:W-:Y:S01]  /*6660*/  @P1 SEL R3, RZ, 0xffffffff, P4 ;  /* 0xffffffffff031807 */ /* 0x000fe20002000000 */
[----:B------:R-:W-:Y:S01]  /*6670*/  IMAD.IADD R39, R37, 0x1, R2 ;  /* 0x0000000125277824 */ /* 0x000fe200078e0202 */
[----:B------:R-:W-:Y:S01]  /*6680*/  LEA R0, R86, UR49, 0x3 ;  /* 0x0000003156007c11 */ /* 0x000fe2000f8e18ff */
[----:B------:R-:W3:Y:S01]  /*6690*/  LDCU UR11, c[0x0][0xba0] ;  /* 0x00017400ff0b77ac */ /* 0x000ee20008000800 */
[----:B------:R-:W-:Y:S02]  /*66a0*/  @P0 SEL R3, R6, R3, !P3 ;  /* 0x0000000306030207 */ /* 0x000fe40005800000 */
[----:B------:R-:W-:Y:S02]  /*66b0*/  CS2R R82, SRZ ;  /* 0x0000000000527805 */ /* 0x000fe4000001ff00 */
[----:B------:R-:W-:Y:S01]  /*66c0*/  LEA R113, R36, UR49, 0x3 ;  /* 0x0000003124717c11 */ /* 0x000fe2000f8e18ff */
[----:B------:R-:W-:Y:S01]  /*66d0*/  USHF.L.U32 UR8, UR52, 0x6, URZ ;  /* 0x0000000634087899 */ /* 0x000fe200080006ff */
[----:B------:R-:W-:Y:S02]  /*66e0*/  @P1 LOP3.LUT R3, R3, 0x1, RZ, 0xc0, !PT ;  /* 0x0000000103031812 */ /* 0x000fe400078ec0ff */
[----:B------:R-:W-:Y:S02]  /*66f0*/  CS2R R80, SRZ ;  /* 0x0000000000507805 */ /* 0x000fe4000001ff00 */
[----:B------:R-:W-:Y:S02]  /*6700*/  SHF.L.U32 R4, R88, 0x1f, RZ ;  /* 0x0000001f58047819 */ /* 0x000fe400000006ff */
[----:B------:R-:W-:Y:S02]  /*6710*/  CS2R R78, SRZ ;  /* 0x00000000004e7805 */ /* 0x000fe4000001ff00 */
[----:B------:R-:W-:Y:S01]  /*6720*/  ISETP.NE.U32.OR P6, PT, R3, 0x1, !P1 ;  /* 0x000000010300780c */ /* 0x000fe20004fc5470 */
[----:B------:R-:W-:Y:S01]  /*6730*/  IMAD.U32 R107, RZ, RZ, UR8 ;  /* 0x00000008ff6b7e24 */ /* 0x000fe2000f8e00ff */
[----:B------:R-:W-:Y:S02]  /*6740*/  R2UR UR4, R97 ;  /* 0x00000000610472ca */ /* 0x000fe400000e0000 */
[----:B------:R-:W-:Y:S02]  /*6750*/  CS2R R76, SRZ ;  /* 0x00000000004c7805 */ /* 0x000fe4000001ff00 */
[----:B------:R-:W-:Y:S02]  /*6760*/  R2UR UR6, R96 ;  /* 0x00000000600672ca */ /* 0x000fe400000e0000 */
[----:B------:R-:W-:Y:S02]  /*6770*/  R2UR UR10, R98 ;  /* 0x00000000620a72ca */ /* 0x000fe400000e0000 */
[----:B------:R-:W-:Y:S02]  /*6780*/  R2UR UR9, R95 ;  /* 0x000000005f0972ca */ /* 0x000fe400000e0000 */
[----:B------:R-:W-:Y:S02]  /*6790*/  PLOP3.LUT P2, PT, PT, PT, UP1, 0x80, 0x8 ;  /* 0x000000000008781c */ /* 0x000fe40003f4f018 */
[----:B------:R-:W-:Y:S02]  /*67a0*/  SEL R3, RZ, 0xffffffff, P4 ;  /* 0xffffffffff037807 */ /* 0x000fe40002000000 */
[----:B------:R-:W-:Y:S01]  /*67b0*/  @P6 SHF.L.U32 R9, R73, 0x1f, RZ ;  /* 0x0000001f49096819 */ /* 0x000fe200000006ff */
[----:B------:R-:W-:Y:S01]  /*67c0*/  UIMAD.WIDE.U32 UR4, UR8, UR4, URZ ;  /* 0x00000004080472a5 */ /* 0x000fe2000f8e00ff */
[----:B------:R-:W-:Y:S02]  /*67d0*/  P2R R108, PR, RZ, 0x40 ;  /* 0x00000040ff6c7803 */ /* 0x000fe40000000000 */
[----:B------:R-:W4:Y:S01]  /*67e0*/  @P6 SYNCS.PHASECHK.TRANS64.TRYWAIT P1, [R0+URZ+0x110], R9 ;  /* 0x00011009000065a7 */ /* 0x000f2200080211ff */
[----:B------:R-:W-:Y:S02]  /*67f0*/  UISETP.NE.AND UP0, UPT, UR10, 0x1, UPT ;  /* 0x000000010a00788c */ /* 0x000fe4000bf05270 */
[----:B------:R-:W-:Y:S02]  /*6800*/  USHF.R.U32.HI UR5, URZ, UR6, UR5 ;  /* 0x00000006ff057299 */ /* 0x000fe40008011605 */
[----:B------:R-:W-:Y:S02]  /*6810*/  @P2 SEL R3, R6, R3, !P3 ;  /* 0x0000000306032207 */ /* 0x000fe40005800000 */
[----:B------:R-:W-:Y:S02]  /*6820*/  USEL UR5, UR8, UR5, !UP0 ;  /* 0x0000000508057287 */ /* 0x000fe4000c000000 */
[----:B------:R-:W-:Y:S01]  /*6830*/  UISETP.NE.AND UP0, UPT, UR9, 0x1, UPT ;  /* 0x000000010900788c */ /* 0x000fe2000bf05270 */
[----:B------:R-:W-:Y:S03]  /*6840*/  LOP3.LUT R3, R3, 0x1, RZ, 0xc0, !PT ;  /* 0x0000000103037812 */ /* 0x000fe600078ec0ff */
[----:B------:R-:W-:Y:S01]  /*6850*/  IMAD R6, RZ, RZ, -UR5 ;  /* 0x80000005ff067e24 */ /* 0x000fe2000f8e02ff */
[----:B------:R-:W-:Y:S01]  /*6860*/  ISETP.NE.U32.AND P5, PT, R3, 0x1, PT ;  /* 0x000000010300780c */ /* 0x000fe20003fa5070 */
[----:B------:R-:W-:Y:S01]  /*6870*/  IMAD.U32 R106, RZ, RZ, UR5 ;  /* 0x00000005ff6a7e24 */ /* 0x000fe2000f8e00ff */
[----:B------:R2:W2:Y:S01]  /*6880*/  SYNCS.PHASECHK.TRANS64.TRYWAIT P0, [R113+URZ+0x150], R4 ;  /* 0x00015004710075a7 */ /* 0x0004a200080011ff */
[----:B-1----:R-:W-:Y:S01]  /*6890*/  UIMAD.WIDE.U32 UR6, UR5, UR12, URZ ;  /* 0x0000000c050672a5 */ /* 0x002fe2000f8e00ff */
[----:B------:R-:W-:Y:S01]  /*68a0*/  IMAD R107, R6, UR10, R107 ;  /* 0x0000000a066b7c24 */ /* 0x000fe2000f8e026b */
[----:B------:R-:W-:Y:S05]  /*68b0*/  P2R R115, PR, RZ, 0x20 ;  /* 0x00000020ff737803 */ /* 0x000fea0000000000 */
[----:B------:R-:W-:Y:S02]  /*68c0*/  UMOV UR4, UR7 ;  /* 0x0000000700047c82 */ /* 0x000fe40008000000 */
[----:B------:R-:W-:Y:S04]  /*68d0*/  USHF.R.U32.HI UR4, URZ, UR13, UR4 ;  /* 0x0000000dff047299 */ /* 0x000fe80008011604 */
[----:B------:R-:W-:Y:S02]  /*68e0*/  USEL UR4, UR5, UR4, !UP0 ;  /* 0x0000000405047287 */ /* 0x000fe4000c000000 */
[----:B------:R-:W-:Y:S02]  /*68f0*/  UISETP.NE.AND UP0, UPT, UR14, 0x1, UPT ;  /* 0x000000010e00788c */ /* 0x000fe4000bf05270 */
[----:B------:R-:W-:Y:S02]  /*6900*/  UIMAD.WIDE.U32 UR6, UR4, UR15, URZ ;  /* 0x0000000f040672a5 */ /* 0x000fe4000f8e00ff */
[----:B------:R-:W-:Y:S02]  /*6910*/  IMAD.U32 R105, RZ, RZ, UR4 ;  /* 0x00000004ff697e24 */ /* 0x000fe4000f8e00ff */
[----:B------:R-:W-:Y:S01]  /*6920*/  IMAD R7, RZ, RZ, -UR4 ;  /* 0x80000004ff077e24 */ /* 0x000fe2000f8e02ff */
[----:B------:R-:W-:Y:S01]  /*6930*/  PLOP3.LUT P2, PT, PT, PT, UP0, 0x80, 0x8 ;  /* 0x000000000008781c */ /* 0x000fe20003f4f008 */
[----:B------:R-:W-:Y:S01]  /*6940*/  IMAD.U32 R104, RZ, RZ, UR4 ;  /* 0x00000004ff687e24 */ /* 0x000fe2000f8e00ff */
[----:B------:R-:W-:Y:S01]  /*6950*/  UMOV UR6, UR7 ;  /* 0x0000000700067c82 */ /* 0x000fe20008000000 */
[----:B------:R-:W-:Y:S01]  /*6960*/  IMAD R106, R7, UR9, R106 ;  /* 0x00000009076a7c24 */ /* 0x000fe2000f8e026a */
[----:B---3--:R-:W-:Y:S06]  /*6970*/  USHF.R.U32.HI UR6, URZ, UR11, UR6 ;  /* 0x0000000bff067299 */ /* 0x008fec0008011606 */
[----:B------:R-:W-:Y:S05]  /*6980*/  SEL R105, R105, UR6, !P2 ;  /* 0x0000000669697c07 */ /* 0x000fea000d000000 */
[----:B------:R-:W-:Y:S04]  /*6990*/  IMAD.MOV R5, RZ, RZ, -R105 ;  /* 0x000000ffff057224 */ /* 0x000fe800078e0a69 */
[----:B------:R-:W-:Y:S01]  /*69a0*/  IMAD R104, R5, UR14, R104 ;  /* 0x0000000e05687c24 */ /* 0x000fe2000f8e0268 */
[----:B----4-:R-:W-:Y:S01]  /*69b0*/  @P6 SEL R114, RZ, 0x1, !P1 ;  /* 0x00000001ff726807 */ /* 0x010fe20004800000 */
[----:B------:R-:W-:Y:S06]  /*69c0*/  @!P6 BRA `(.L_x_100) ;  /* 0x000000000080e947 */ /* 0x000fec0003800000 */
[----:B------:R-:W-:Y:S01]  /*69d0*/  @P5 IMAD R6, R86, 0x1000, R89 ;  /* 0x0000100056065824 */ /* 0x000fe200078e0259 */
[----:B------:R-:W1:Y:S01]  /*69e0*/  S2R R2, SR_CgaCtaId ;  /* 0x0000000000027919 */ /* 0x000e620000008800 */
[----:B------:R-:W-:Y:S01]  /*69f0*/  ISETP.NE.AND P1, PT, R114, RZ, PT ;  /* 0x000000ff7200720c */ /* 0x000fe20003f25270 */
[----:B------:R-:W-:Y:S01]  /*6a00*/  BSSY B0, `(.L_x_101) ;  /* 0x000000b000007945 */ /* 0x000fe20003800000 */
[----:B------:R-:W-:Y:S01]  /*6a10*/  @P5 VIADD R5, R6, UR49 ;  /* 0x0000003106055c36 */ /* 0x000fe20008000000 */
[----:B------:R-:W-:Y:S02]  /*6a20*/  CS2R R78, SRZ ;  /* 0x00000000004e7805 */ /* 0x000fe4000001ff00 */
[----:B------:R-:W-:Y:S02]  /*6a30*/  CS2R R76, SRZ ;  /* 0x00000000004c7805 */ /* 0x000fe4000001ff00 */
[----:B------:R-:W-:Y:S01]  /*6a40*/  CS2R R82, SRZ ;  /* 0x0000000000527805 */ /* 0x000fe2000001ff00 */
[----:B------:R-:W-:Y:S01]  /*6a50*/  @P5 IMAD R5, R90, -0x10, R5 ;  /* 0xfffffff05a055824 */ /* 0x000fe200078e0205 */
[----:B------:R-:W-:Y:S04]  /*6a60*/  CS2R R80, SRZ ;  /* 0x0000000000507805 */ /* 0x000fe8000001ff00 */
[----:B------:R-:W-:Y:S05]  /*6a70*/  @P1 BRA `(.L_x_102) ;  /* 0x00000000000c1947 */ /* 0x000fea0003800000 */
[----:B------:R-:W-:Y:S04]  /*6a80*/  SHF.L.U32 R3, R73, 0x1f, RZ ;  /* 0x0000001f49037819 */ /* 0x000fe800000006ff */
[----:B------:R-:W3:Y:S02]  /*6a90*/  SYNCS.PHASECHK.TRANS64.TRYWAIT P1, [R0+URZ+0x110], R3 ;  /* 0x00011003000075a7 */ /* 0x000ee400080211ff */
[----:B---3--:R-:W-:Y:S05]  /*6aa0*/  @!P1 BRA `(.L_x_103) ;  /* 0x0000002400e89947 */ /* 0x008fea0003800000 */
.L_x_102:
[----:B------:R-:W-:Y:S05]  /*6ab0*/  BSYNC B0 ;  /* 0x0000000000007941 */ /* 0x000fea0003800000 */
.L_x_101:
[----:B------:R-:W-:Y:S01]  /*6ac0*/  ISETP.NE.AND P1, PT, R115, RZ, PT ;  /* 0x000000ff7300720c */ /* 0x000fe20003f25270 */
[----:B---3--:R-:W-:Y:S02]  /*6ad0*/  VIADD R3, R0, 0x120 ;  /* 0x0000012000037836 */ /* 0x008fe40000000000 */
[----:B------:R-:W-:Y:S03]  /*6ae0*/  VIADD R86, R86, 0x1 ;  /* 0x0000000156567836 */ /* 0x000fe60000000000 */
[----:B-1----:R-:W-:Y:S07]  /*6af0*/  PRMT R2, R2, 0x654, R3 ;  /* 0x0000065402027816 */ /* 0x002fee0000000003 */
[----:B------:R1:W3:Y:S04]  /*6b00*/  @P1 LDS.128 R76, [R6+UR49+0x200] ;  /* 0x00020031064c1984 */ /* 0x0002e80008000c00 */
[----:B------:R1:W4:Y:S01]  /*6b10*/  @P1 LDS.128 R80, [R5+0x210] ;  /* 0x0002100005501984 */ /* 0x0003220000000c00 */
[C---:B------:R-:W-:Y:S01]  /*6b20*/  ISETP.NE.AND P1, PT, R86.reuse, 0x2, PT ;  /* 0x000000025600780c */ /* 0x040fe20003f25270 */
[----:B------:R-:W-:Y:S01]  /*6b30*/  @!PT LDS RZ, [RZ] ;  /* 0x00000000fffff984 */ /* 0x000fe20000000800 */
[----:B------:R-:W-:Y:S01]  /*6b40*/  @!PT LDS RZ, [RZ] ;  /* 0x00000000fffff984 */ /* 0x000fe20000000800 */
[----:B------:R-:W-:Y:S01]  /*6b50*/  @!PT LDS RZ, [RZ] ;  /* 0x00000000fffff984 */ /* 0x000fe20000000800 */
[----:B------:R-:W-:Y:S01]  /*6b60*/  @!PT LDS RZ, [RZ] ;  /* 0x00000000fffff984 */ /* 0x000fe20000000800 */
[----:B------:R5:W-:Y:S06]  /*6b70*/  MEMBAR.ALL.CTA ;  /* 0x0000000000007992 */ /* 0x000bec0000008000 */
[----:B-----5:R-:W5:Y:S01]  /*6b80*/  FENCE.VIEW.ASYNC.S ;  /* 0x00000000000073c6 */ /* 0x020f620000000000 */
[----:B------:R-:W-:Y:S02]  /*6b90*/  SEL R0, RZ, 0x1, P1 ;  /* 0x00000001ff007807 */ /* 0x000fe40000800000 */
[----:B------:R-:W-:Y:S02]  /*6ba0*/  SEL R86, R86, RZ, P1 ;  /* 0x000000ff56567207 */ /* 0x000fe40000800000 */
[----:B------:R-:W-:Y:S01]  /*6bb0*/  LOP3.LUT R73, R73, R0, RZ, 0x3c, !PT ;  /* 0x0000000049497212 */ /* 0x000fe200078e3cff */
[----:B-----5:R1:W-:Y:S06]  /*6bc0*/  SYNCS.ARRIVE.TRANS64.RED.A1T0 RZ, [R2+URZ], RZ ;  /* 0x000000ff02ff79a7 */ /* 0x0203ec00081004ff */
.L_x_100:
[----:B------:R-:W-:Y:S05]  /*6bd0*/  BSYNC B1 ;  /* 0x0000000000017941 */ /* 0x000fea0003800000 */
.L_x_99:
[----:B------:R-:W-:Y:S04]  /*6be0*/  SHF.R.U32.HI R0, RZ, 0x15, R39 ;  /* 0x00000015ff007819 */ /* 0x000fe80000011627 */
[----:B------:R-:W-:Y:S01]  /*6bf0*/  LOP3.LUT P1, RZ, R0, 0x3, R93, 0x48, !PT ;  /* 0x0000000300ff7812 */ /* 0x000fe2000782485d */
[----:B------:R-:W-:Y:S01]  /*6c00*/  @!UPT UIADD3 URZ, UPT, UPT, URZ, URZ, URZ ;  /* 0x000000fffffff290 */ /* 0x000fe2000fffe0ff */
[----:B--2---:R-:W-:Y:S11]  /*6c10*/  @P0 BRA `(.L_x_104) ;  /* 0x0000000000080947 */ /* 0x004ff60003800000 */
[----:B------:R-:W2:Y:S02]  /*6c20*/  SYNCS.PHASECHK.TRANS64.TRYWAIT P0, [R113+URZ+0x150], R4 ;  /* 0x00015004710075a7 */ /* 0x000ea400080011ff */
[----:B--2---:R-:W-:Y:S05]  /*6c30*/  @!P0 BRA `(.L_x_105) ;  /* 0x0000002400988947 */ /* 0x004fea0003800000 */
.L_x_104:
[----:B------:R-:W-:Y:S04]  /*6c40*/  BSSY.RECONVERGENT B6, `(.L_x_106) ;  /* 0x0000012000067945 */ /* 0x000fe80003800200 */
[----:B------:R-:W-:Y:S05]  /*6c50*/  @!P1 BRA `(.L_x_107) ;  /* 0x0000000000409947 */ /* 0x000fea0003800000 */
[----:B------:R-:W5:Y:S01]  /*6c60*/  LDCU.64 UR8, c[0x4][0x70] ;  /* 0x01000e00ff0877ac */ /* 0x000f620008000a00 */
[----:B------:R-:W-:Y:S01]  /*6c70*/  MOV R3, 0x0 ;  /* 0x0000000000037802 */ /* 0x000fe20000000f00 */
[----:B------:R-:W-:Y:S02]  /*6c80*/  HFMA2 R12, -RZ, RZ, 0, 5.9604644775390625e-08 ;  /* 0x00000001ff0c7431 */ /* 0x000fe400000001ff */
[----:B------:R-:W-:Y:S02]  /*6c90*/  IMAD.MOV.U32 R8, RZ, RZ, 0x192 ;  /* 0x00000192ff087424 */ /* 0x000fe400078e00ff */
[----:B------:R-:W-:Y:S01]  /*6ca0*/  IMAD.MOV.U32 R13, RZ, RZ, RZ ;  /* 0x000000ffff0d7224 */ /* 0x000fe200078e00ff */
[----:B------:R-:W3:Y:S01]  /*6cb0*/  LDCU.64 UR6, c[0x4][0x78] ;  /* 0x01000f00ff0677ac */ /* 0x000ee20008000a00 */
[----:B-1----:R-:W1:Y:S01]  /*6cc0*/  LDC.64 R2, c[0x4][R3] ;  /* 0x0100000003027b82 */ /* 0x002e620000000a00 */
[----:B------:R-:W4:Y:S01]  /*6cd0*/  LDCU.64 UR4, c[0x4][0x10] ;  /* 0x01000200ff0477ac */ /* 0x000f220008000a00 */
[----:B-----5:R-:W-:Y:S01]  /*6ce0*/  MOV R5, UR9 ;  /* 0x0000000900057c02 */ /* 0x020fe20008000f00 */
[----:B--2---:R-:W-:Y:S01]  /*6cf0*/  IMAD.U32 R4, RZ, RZ, UR8 ;  /* 0x00000008ff047e24 */ /* 0x004fe2000f8e00ff */
[----:B---3--:R-:W-:Y:S01]  /*6d00*/  MOV R7, UR7 ;  /* 0x0000000700077c02 */ /* 0x008fe20008000f00 */
[----:B------:R-:W-:Y:S01]  /*6d10*/  IMAD.U32 R6, RZ, RZ, UR6 ;  /* 0x00000006ff067e24 */ /* 0x000fe2000f8e00ff */
[----:B----4-:R-:W-:Y:S01]  /*6d20*/  MOV R11, UR5 ;  /* 0x00000005000b7c02 */ /* 0x010fe20008000f00 */
[----:B------:R-:W-:Y:S02]  /*6d30*/  IMAD.U32 R10, RZ, RZ, UR4 ;  /* 0x00000004ff0a7e24 */ /* 0x000fe4000f8e00ff */
[----:B------:R-:W-:Y:S07]  /*6d40*/  LEPC R20, `(.L_x_107) ;  /* 0x000000001014794e */ /* 0x000fee0000000000 */
[----:B-1----:R-:W-:Y:S05]  /*6d50*/  CALL.ABS.NOINC R2 ;  /* 0x0000000002007343 */ /* 0x002fea0003c00000 */
.L_x_107:
[----:B------:R-:W-:Y:S05]  /*6d60*/  BSYNC.RECONVERGENT B6 ;  /* 0x0000000000067941 */ /* 0x000fea0003800200 */
.L_x_106:
[-C--:B---3--:R-:W-:Y:S01]  /*6d70*/  F2FP.F16.E4M3.UNPACK_B R42, R76.reuse ;  /* 0x0000004cff2a723e */ /* 0x088fe200020006ff */
[----:B------:R-:W-:Y:S05]  /*6d80*/  WARPSYNC.ALL ;  /* 0x0000000000007948 */ /* 0x000fea0003800000 */
[----:B------:R-:W-:Y:S01]  /*6d90*/  R2UR UR4, R39 ;  /* 0x00000000270472ca */ /* 0x000fe200000e0000 */
[--C-:B------:R-:W-:Y:S01]  /*6da0*/  HADD2.F32 R40, -RZ, R42.reuse.H0_H0 ;  /* 0x2000002aff287230 */ /* 0x100fe20000004100 */
[----:B------:R-:W-:Y:S01]  /*6db0*/  F2FP.F16.E4M3.UNPACK_B R44, R76.H1 ;  /* 0x0000004cff2c723e */ /* 0x000fe200030006ff */
[----:B------:R-:W-:Y:S01]  /*6dc0*/  HADD2.F32 R43, -RZ, R42.H1_H1 ;  /* 0x3000002aff2b7230 */ /* 0x000fe20000004100 */
[-C--:B------:R-:W-:Y:S01]  /*6dd0*/  F2FP.F16.E4M3.UNPACK_B R46, R77.reuse ;  /* 0x0000004dff2e723e */ /* 0x080fe200020006ff */
[----:B------:R-:W-:Y:S01]  /*6de0*/  BSSY.RECONVERGENT B0, `(.L_x_108) ;  /* 0x000009c000007945 */ /* 0x000fe20003800200 */
[----:B------:R-:W-:Y:S01]  /*6df0*/  F2FP.F16.E4M3.UNPACK_B R48, R77.H1 ;  /* 0x0000004dff30723e */ /* 0x000fe200030006ff */
[--C-:B------:R-:W-:Y:S01]  /*6e00*/  HADD2.F32 R42, -RZ, R44.reuse.H0_H0 ;  /* 0x2000002cff2a7230 */ /* 0x100fe20000004100 */
[-C--:B------:R-:W-:Y:S01]  /*6e10*/  F2FP.F16.E4M3.UNPACK_B R50, R78.reuse ;  /* 0x0000004eff32723e */ /* 0x080fe200020006ff */
[----:B------:R-:W-:Y:S01]  /*6e20*/  HADD2.F32 R44, -RZ, R44.H1_H1 ;  /* 0x3000002cff2c7230 */ /* 0x000fe20000004100 */
[----:B------:R-:W-:Y:S01]  /*6e30*/  F2FP.F16.E4M3.UNPACK_B R52, R78.H1 ;  /* 0x0000004eff34723e */ /* 0x000fe200030006ff */
[--C-:B------:R-:W-:Y:S01]  /*6e40*/  HADD2.F32 R45, -RZ, R46.reuse.H0_H0 ;  /* 0x2000002eff2d7230 */ /* 0x100fe20000004100 */
[----:B------:R-:W-:Y:S01]  /*6e50*/  F2FP.F16.E4M3.UNPACK_B R54, R79 ;  /* 0x0000004fff36723e */ /* 0x000fe200020006ff */
[----:B-12---:R-:W-:Y:S01]  /*6e60*/  LDTM.16dp32bit_t0_t15.x32 R4, tmem[UR4] ;  /* 0x00000004000479ee */ /* 0x006fe20008a80000 */
[----:B------:R-:W1:Y:S01]  /*6e70*/  LDTM.16dp32bit_t16_t31.x32 R4, tmem[UR4+0x20] ;  /* 0x00002004000479ee */ /* 0x000e620008aa0000 */
[----:B------:R-:W-:Y:S01]  /*6e80*/  ISETP.NE.AND P6, PT, R108, RZ, PT ;  /* 0x000000ff6c00720c */ /* 0x000fe20003fc5270 */
[----:B------:R-:W-:Y:S01]  /*6e90*/  HADD2.F32 R46, -RZ, R46.H1_H1 ;  /* 0x3000002eff2e7230 */ /* 0x000fe20000004100 */
[----:B------:R-:W-:Y:S01]  /*6ea0*/  IADD3 R121, PT, PT, R89, UR49, RZ ;  /* 0x0000003159797c10 */ /* 0x000fe2000fffe0ff */
[--C-:B------:R-:W-:Y:S01]  /*6eb0*/  HADD2.F32 R49, -RZ, R50.reuse.H0_H0 ;  /* 0x20000032ff317230 */ /* 0x100fe20000004100 */
[----:B------:R-:W-:Y:S01]  /*6ec0*/  SHF.L.U32 R120, R102, 0x4, RZ ;  /* 0x0000000466787819 */ /* 0x000fe200000006ff */
[----:B------:R-:W-:Y:S01]  /*6ed0*/  HADD2.F32 R50, -RZ, R50.H1_H1 ;  /* 0x30000032ff327230 */ /* 0x000fe20000004100 */
[----:B----4-:R-:W-:Y:S01]  /*6ee0*/  F2FP.F16.E4M3.UNPACK_B R58, R80 ;  /* 0x00000050ff3a723e */ /* 0x010fe200020006ff */
[--C-:B------:R-:W-:Y:S01]  /*6ef0*/  HADD2.F32 R53, -RZ, R54.reuse.H0_H0 ;  /* 0x20000036ff357230 */ /* 0x100fe20000004100 */
[----:B------:R-:W-:Y:S01]  /*6f00*/  IADD3 R112, PT, PT, R121, R120, RZ ;  /* 0x0000007879707210 */ /* 0x000fe20007ffe0ff */
[----:B------:R-:W-:Y:S01]  /*6f10*/  HADD2.F32 R54, -RZ, R54.H1_H1 ;  /* 0x30000036ff367230 */ /* 0x000fe20000004100 */
[----:B------:R-:W-:Y:S01]  /*6f20*/  F2FP.F16.E4M3.UNPACK_B R62, R81 ;  /* 0x00000051ff3e723e */ /* 0x000fe200020006ff */
[--C-:B------:R-:W-:Y:S01]  /*6f30*/  HADD2.F32 R57, -RZ, R58.reuse.H0_H0 ;  /* 0x2000003aff397230 */ /* 0x100fe20000004100 */
[----:B------:R-:W-:Y:S01]  /*6f40*/  F2FP.F16.E4M3.UNPACK_B R66, R82 ;  /* 0x00000052ff42723e */ /* 0x000fe200020006ff */
[----:B------:R-:W-:Y:S01]  /*6f50*/  HADD2.F32 R58, -RZ, R58.H1_H1 ;  /* 0x3000003aff3a7230 */ /* 0x000fe20000004100 */
[----:B------:R-:W-:Y:S01]  /*6f60*/  F2FP.F16.E4M3.UNPACK_B R70, R83 ;  /* 0x00000053ff46723e */ /* 0x000fe200020006ff */
[--C-:B------:R-:W-:Y:S01]  /*6f70*/  HADD2.F32 R61, -RZ, R62.reuse.H0_H0 ;  /* 0x2000003eff3d7230 */ /* 0x100fe20000004100 */
[----:B------:R-:W-:Y:S01]  /*6f80*/  F2FP.F16.E4M3.UNPACK_B R56, R79.H1 ;  /* 0x0000004fff38723e */ /* 0x000fe200030006ff */
[----:B------:R-:W-:Y:S01]  /*6f90*/  HADD2.F32 R62, -RZ, R62.H1_H1 ;  /* 0x3000003eff3e7230 */ /* 0x000fe20000004100 */
[----:B------:R-:W-:Y:S01]  /*6fa0*/  F2FP.F16.E4M3.UNPACK_B R60, R80.H1 ;  /* 0x00000050ff3c723e */ /* 0x000fe200030006ff */
[--C-:B------:R-:W-:Y:S01]  /*6fb0*/  HADD2.F32 R65, -RZ, R66.reuse.H0_H0 ;  /* 0x20000042ff417230 */ /* 0x100fe20000004100 */
[----:B------:R-:W-:Y:S01]  /*6fc0*/  F2FP.F16.E4M3.UNPACK_B R64, R81.H1 ;  /* 0x00000051ff40723e */ /* 0x000fe200030006ff */
[----:B------:R-:W-:Y:S01]  /*6fd0*/  HADD2.F32 R66, -RZ, R66.H1_H1 ;  /* 0x30000042ff427230 */ /* 0x000fe20000004100 */
[----:B------:R-:W-:Y:S01]  /*6fe0*/  F2FP.F16.E4M3.UNPACK_B R68, R82.H1 ;  /* 0x00000052ff44723e */ /* 0x000fe200030006ff */
[C---:B-1----:R-:W-:Y:S01]  /*6ff0*/  FMUL R0, R38.reuse, R4 ;  /* 0x0000000426007220 */ /* 0x042fe20000400000 */
[C---:B------:R-:W-:Y:S01]  /*7000*/  FMUL R2, R38.reuse, R5 ;  /* 0x0000000526027220 */ /* 0x040fe20000400000 */
[C---:B------:R-:W-:Y:S01]  /*7010*/  FMUL R4, R38.reuse, R8 ;  /* 0x0000000826047220 */ /* 0x040fe20000400000 */
[C---:B------:R-:W-:Y:S01]  /*7020*/  FMUL R5, R38.reuse, R9 ;  /* 0x0000000926057220 */ /* 0x040fe20000400000 */
[C---:B------:R-:W-:Y:S01]  /*7030*/  FFMA R0, R41.reuse, R40, R0 ;  /* 0x0000002829007223 */ /* 0x040fe20000000000 */
[C---:B------:R-:W-:Y:S01]  /*7040*/  FFMA R2, R41.reuse, R43, R2 ;  /* 0x0000002b29027223 */ /* 0x040fe20000000002 */
[C---:B------:R-:W-:Y:S01]  /*7050*/  FMUL R8, R38.reuse, R12 ;  /* 0x0000000c26087220 */ /* 0x040fe20000400000 */
        /* <DEDUP_REMOVED lines=9> */
[--C-:B------:R-:W-:Y:S02]  /*70f0*/  HADD2.F32 R69, -RZ, R70.reuse.H0_H0 ;  /* 0x20000046ff457230 */ /* 0x100fe40000004100 */
[C---:B------:R-:W-:Y:S01]  /*7100*/  FMUL R28, R38.reuse, R32 ;  /* 0x00000020261c7220 */ /* 0x040fe20000400000 */
[----:B------:R-:W-:Y:S02]  /*7110*/  HADD2.F32 R70, -RZ, R70.H1_H1 ;  /* 0x30000046ff467230 */ /* 0x000fe40000004100 */
[C---:B------:R-:W-:Y:S01]  /*7120*/  FMUL R29, R38.reuse, R33 ;  /* 0x00000021261d7220 */ /* 0x040fe20000400000 */
[C---:B------:R-:W-:Y:S01]  /*7130*/  FMUL R3, R38.reuse, R6 ;  /* 0x0000000626037220 */ /* 0x040fe20000400000 */
[C---:B------:R-:W-:Y:S01]  /*7140*/  FMUL R7, R38.reuse, R7 ;  /* 0x0000000726077220 */ /* 0x040fe20000400000 */
[--C-:B------:R-:W-:Y:S02]  /*7150*/  HADD2.F32 R47, -RZ, R48.reuse.H0_H0 ;  /* 0x20000030ff2f7230 */ /* 0x100fe40000004100 */
[C---:B------:R-:W-:Y:S01]  /*7160*/  FMUL R6, R38.reuse, R10 ;  /* 0x0000000a26067220 */ /* 0x040fe20000400000 */
[C---:B------:R-:W-:Y:S01]  /*7170*/  FFMA R3, R41.reuse, R42, R3 ;  /* 0x0000002a29037223 */ /* 0x040fe20000000003 */
[----:B------:R-:W-:Y:S02]  /*7180*/  HADD2.F32 R48, -RZ, R48.H1_H1 ;  /* 0x30000030ff307230 */ /* 0x000fe40000004100 */
[C---:B------:R-:W-:Y:S01]  /*7190*/  FFMA R7, R41.reuse, R44, R7 ;  /* 0x0000002c29077223 */ /* 0x040fe20000000007 */
[C---:B------:R-:W-:Y:S01]  /*71a0*/  FFMA R4, R41.reuse, R45, R4 ;  /* 0x0000002d29047223 */ /* 0x040fe20000000004 */
[C---:B------:R-:W-:Y:S01]  /*71b0*/  FFMA R5, R41.reuse, R46, R5 ;  /* 0x0000002e29057223 */ /* 0x040fe20000000005 */
[----:B------:R-:W-:Y:S01]  /*71c0*/  F2FP.F16.E4M3.UNPACK_B R72, R83.H1 ;  /* 0x00000053ff48723e */ /* 0x000fe200030006ff */
[----:B------:R-:W-:Y:S01]  /*71d0*/  FFMA R6, R41, R47, R6 ;  /* 0x0000002f29067223 */ /* 0x000fe20000000006 */
[----:B------:R-:W-:Y:S01]  /*71e0*/  F2FP.SATFINITE.E4M3.F32.PACK_AB_MERGE_C R109, R7, R3, RZ ;  /* 0x00000003076d723e */ /* 0x000fe200048070ff */
[C---:B------:R-:W-:Y:S01]  /*71f0*/  FMUL R11, R38.reuse, R11 ;  /* 0x0000000b260b7220 */ /* 0x040fe20000400000 */
[--C-:B------:R-:W-:Y:S02]  /*7200*/  HADD2.F32 R51, -RZ, R52.reuse.H0_H0 ;  /* 0x20000034ff337230 */ /* 0x100fe40000004100 */
[----:B------:R-:W-:Y:S01]  /*7210*/  FMUL R10, R38, R14 ;  /* 0x0000000e260a7220 */ /* 0x000fe20000400000 */
[----:B------:R-:W-:Y:S01]  /*7220*/  HADD2.F32 R52, -RZ, R52.H1_H1 ;  /* 0x30000034ff347230 */ /* 0x000fe20000004100 */
[----:B------:R-:W-:Y:S01]  /*7230*/  F2FP.SATFINITE.E4M3.F32.PACK_AB_MERGE_C R108, R2, R0, R109 ;  /* 0x00000000026c723e */ /* 0x000fe2000480706d */
[C---:B------:R-:W-:Y:S01]  /*7240*/  FFMA R11, R41.reuse, R48, R11 ;  /* 0x00000030290b7223 */ /* 0x040fe2000000000b */
[C---:B------:R-:W-:Y:S01]  /*7250*/  FFMA R8, R41.reuse, R49, R8 ;  /* 0x0000003129087223 */ /* 0x040fe20000000008 */
[----:B------:R-:W-:Y:S01]  /*7260*/  FFMA R9, R41, R50, R9 ;  /* 0x0000003229097223 */ /* 0x000fe20000000009 */
[----:B------:R-:W-:Y:S01]  /*7270*/  ISETP.NE.AND P0, PT, R91, RZ, PT ;  /* 0x000000ff5b00720c */ /* 0x000fe20003f05270 */
[----:B------:R-:W-:Y:S01]  /*7280*/  FFMA R10, R41, R51, R10 ;  /* 0x00000033290a7223 */ /* 0x000fe2000000000a */
[----:B------:R-:W-:Y:S01]  /*7290*/  F2FP.SATFINITE.E4M3.F32.PACK_AB_MERGE_C R110, R11, R6, RZ ;  /* 0x000000060b6e723e */ /* 0x000fe200048070ff */
[C---:B------:R-:W-:Y:S01]  /*72a0*/  FMUL R15, R38.reuse, R15 ;  /* 0x0000000f260f7220 */ /* 0x040fe20000400000 */
[--C-:B------:R-:W-:Y:S02]  /*72b0*/  HADD2.F32 R55, -RZ, R56.reuse.H0_H0 ;  /* 0x20000038ff377230 */ /* 0x100fe40000004100 */
[C---:B------:R-:W-:Y:S01]  /*72c0*/  FMUL R14, R38.reuse, R18 ;  /* 0x00000012260e7220 */ /* 0x040fe20000400000 */
[----:B------:R-:W-:Y:S01]  /*72d0*/  HADD2.F32 R56, -RZ, R56.H1_H1 ;  /* 0x30000038ff387230 */ /* 0x000fe20000004100 */
[----:B------:R-:W-:Y:S01]  /*72e0*/  F2FP.SATFINITE.E4M3.F32.PACK_AB_MERGE_C R109, R5, R4, R110 ;  /* 0x00000004056d723e */ /* 0x000fe2000480706e */
[C---:B------:R-:W-:Y:S01]  /*72f0*/  FFMA R15, R41.reuse, R52, R15 ;  /* 0x00000034290f7223 */ /* 0x040fe2000000000f */
[C---:B------:R-:W-:Y:S01]  /*7300*/  FFMA R12, R41.reuse, R53, R12 ;  /* 0x00000035290c7223 */ /* 0x040fe2000000000c */
[C---:B------:R-:W-:Y:S01]  /*7310*/  FFMA R13, R41.reuse, R54, R13 ;  /* 0x00000036290d7223 */ /* 0x040fe2000000000d */
[C---:B------:R-:W-:Y:S01]  /*7320*/  FMUL R19, R38.reuse, R19 ;  /* 0x0000001326137220 */ /* 0x040fe20000400000 */
[--C-:B------:R-:W-:Y:S02]  /*7330*/  HADD2.F32 R59, -RZ, R60.reuse.H0_H0 ;  /* 0x2000003cff3b7230 */ /* 0x100fe40000004100 */
[C---:B------:R-:W-:Y:S01]  /*7340*/  FFMA R14, R41.reuse, R55, R14 ;  /* 0x00000037290e7223 */ /* 0x040fe2000000000e */
[----:B------:R-:W-:Y:S02]  /*7350*/  HADD2.F32 R60, -RZ, R60.H1_H1 ;  /* 0x3000003cff3c7230 */ /* 0x000fe40000004100 */
[C---:B------:R-:W-:Y:S01]  /*7360*/  FMUL R18, R38.reuse, R22 ;  /* 0x0000001626127220 */ /* 0x040fe20000400000 */
[C---:B------:R-:W-:Y:S01]  /*7370*/  FFMA R19, R41.reuse, R56, R19 ;  /* 0x0000003829137223 */ /* 0x040fe20000000013 */
[C---:B------:R-:W-:Y:S01]  /*7380*/  FMUL R23, R38.reuse, R23 ;  /* 0x0000001726177220 */ /* 0x040fe20000400000 */
[C---:B------:R-:W-:Y:S01]  /*7390*/  FFMA R16, R41.reuse, R57, R16 ;  /* 0x0000003929107223 */ /* 0x040fe20000000010 */
[C---:B------:R-:W-:Y:S01]  /*73a0*/  FFMA R17, R41.reuse, R58, R17 ;  /* 0x0000003a29117223 */ /* 0x040fe20000000011 */
        /* <DEDUP_REMOVED lines=9> */
[----:B------:R-:W-:Y:S01]  /*7440*/  FFMA R22, R41, R63, R22 ;  /* 0x0000003f29167223 */ /* 0x000fe20000000016 */
[----:B------:R-:W-:Y:S02]  /*7450*/  HADD2.F32 R68, -RZ, R68.H1_H1 ;  /* 0x30000044ff447230 */ /* 0x000fe40000004100 */
[C---:B------:R-:W-:Y:S01]  /*7460*/  FMUL R26, R38.reuse, R30 ;  /* 0x0000001e261a7220 */ /* 0x040fe20000400000 */
[----:B------:R-:W-:Y:S01]  /*7470*/  F2FP.SATFINITE.E4M3.F32.PACK_AB_MERGE_C R111, R15, R10, RZ ;  /* 0x0000000a0f6f723e */ /* 0x000fe200048070ff */
        /* <DEDUP_REMOVED lines=8> */
[----:B------:R-:W-:Y:S01]  /*7500*/  F2FP.SATFINITE.E4M3.F32.PACK_AB_MERGE_C R110, R9, R8, R111 ;  /* 0x00000008096e723e */ /* 0x000fe2000480706f */
[----:B------:R-:W-:Y:S01]  /*7510*/  FFMA R31, R41, R68, R31 ;  /* 0x00000044291f7223 */ /* 0x000fe2000000001f */
[----:B------:R-:W-:Y:S01]  /*7520*/  FMUL R35, R38, R35 ;  /* 0x0000002326237220 */ /* 0x000fe20000400000 */
[----:B------:R-:W-:Y:S01]  /*7530*/  F2FP.SATFINITE.E4M3.F32.PACK_AB_MERGE_C R111, R19, R14, RZ ;  /* 0x0000000e136f723e */ /* 0x000fe200048070ff */
[C---:B------:R-:W-:Y:S01]  /*7540*/  FFMA R28, R41.reuse, R69, R28 ;  /* 0x00000045291c7223 */ /* 0x040fe2000000001c */
[C---:B------:R-:W-:Y:S01]  /*7550*/  FFMA R29, R41.reuse, R70, R29 ;  /* 0x00000046291d7223 */ /* 0x040fe2000000001d */
[C---:B------:R-:W-:Y:S01]  /*7560*/  FFMA R30, R41.reuse, R71, R30 ;  /* 0x00000047291e7223 */ /* 0x040fe2000000001e */
[----:B------:R-:W-:Y:S01]  /*7570*/  FFMA R35, R41, R72, R35 ;  /* 0x0000004829237223 */ /* 0x000fe20000000023 */
[----:B------:R-:W-:Y:S02]  /*7580*/  F2FP.SATFINITE.E4M3.F32.PACK_AB_MERGE_C R111, R13, R12, R111 ;  /* 0x0000000c0d6f723e */ /* 0x000fe4000480706f */
[----:B------:R-:W-:Y:S02]  /*7590*/  F2FP.SATFINITE.E4M3.F32.PACK_AB_MERGE_C R116, R23, R18, RZ ;  /* 0x000000121774723e */ /* 0x000fe400048070ff */
[----:B------:R-:W-:Y:S01]  /*75a0*/  F2FP.SATFINITE.E4M3.F32.PACK_AB_MERGE_C R117, R27, R22, RZ ;  /* 0x000000161b75723e */ /* 0x000fe200048070ff */
[----:B------:R1:W-:Y:S01]  /*75b0*/  STS.128 [R89+UR49+0x2200], R108 ;  /* 0x0022006c59007988 */ /* 0x0003e20008000c31 */
[----:B------:R-:W-:Y:S02]  /*75c0*/  F2FP.SATFINITE.E4M3.F32.PACK_AB_MERGE_C R118, R31, R26, RZ ;  /* 0x0000001a1f76723e */ /* 0x000fe400048070ff */
[----:B------:R-:W-:Y:S02]  /*75d0*/  F2FP.SATFINITE.E4M3.F32.PACK_AB_MERGE_C R122, R35, R30, RZ ;  /* 0x0000001e237a723e */ /* 0x000fe400048070ff */
[----:B------:R-:W-:Y:S02]  /*75e0*/  F2FP.SATFINITE.E4M3.F32.PACK_AB_MERGE_C R116, R17, R16, R116 ;  /* 0x000000101174723e */ /* 0x000fe40004807074 */
[----:B------:R-:W-:Y:S02]  /*75f0*/  F2FP.SATFINITE.E4M3.F32.PACK_AB_MERGE_C R117, R21, R20, R117 ;  /* 0x000000141575723e */ /* 0x000fe40004807075 */
[----:B------:R-:W-:Y:S02]  /*7600*/  F2FP.SATFINITE.E4M3.F32.PACK_AB_MERGE_C R118, R25, R24, R118 ;  /* 0x000000181976723e */ /* 0x000fe40004807076 */
[----:B------:R-:W-:Y:S02]  /*7610*/  F2FP.SATFINITE.E4M3.F32.PACK_AB_MERGE_C R119, R29, R28, R122 ;  /* 0x0000001c1d77723e */ /* 0x000fe4000480707a */
[----:B------:R-:W-:Y:S02]  /*7620*/  LEA R121, R86, UR49, 0x3 ;  /* 0x0000003156797c11 */ /* 0x000fe4000f8e18ff */
[----:B------:R-:W-:Y:S01]  /*7630*/  @P6 SHF.L.U32 R122, R73, 0x1f, RZ ;  /* 0x0000001f497a6819 */ /* 0x000fe200000006ff */
[----:B------:R1:W-:Y:S01]  /*7640*/  STS.128 [R112+0x2210], R116 ;  /* 0x0022107470007388 */ /* 0x0003e20000000c00 */
[----:B------:R-:W-:Y:S01]  /*7650*/  @!PT LDS RZ, [RZ] ;  /* 0x00000000fffff984 */ /* 0x000fe20000000800 */
[----:B------:R-:W-:Y:S01]  /*7660*/  @!PT LDS RZ, [RZ] ;  /* 0x00000000fffff984 */ /* 0x000fe20000000800 */
[----:B------:R-:W-:Y:S01]  /*7670*/  @!PT LDS RZ, [RZ] ;  /* 0x00000000fffff984 */ /* 0x000fe20000000800 */
[----:B------:R-:W-:Y:S01]  /*7680*/  @!PT LDS RZ, [RZ] ;  /* 0x00000000fffff984 */ /* 0x000fe20000000800 */
[----:B------:R2:W-:Y:S07]  /*7690*/  MEMBAR.ALL.CTA ;  /* 0x0000000000007992 */ /* 0x0005ee0000008000 */
[----:B--2---:R-:W2:Y:S02]  /*76a0*/  FENCE.VIEW.ASYNC.S ;  /* 0x00000000000073c6 */ /* 0x004ea40000000000 */
[----:B--2---:R-:W-:Y:S06]  /*76b0*/  BAR.SYNC.DEFER_BLOCKING 0x1, 0x80 ;  /* 0x0042000000007b1d */ /* 0x004fec0000010000 */
[----:B------:R-:W-:Y:S05]  /*76c0*/  @P0 BRA `(.L_x_109) ;  /* 0x0000000000340947 */ /* 0x000fea0003800000 */
[----:B------:R-:W2:Y:S01]  /*76d0*/  LDCU.64 UR6, c[0x0][0x348] ;  /* 0x00006900ff0677ac */ /* 0x000ea20008000a00 */
[----:B------:R-:W-:Y:S02]  /*76e0*/  R2UR UR42, R107 ;  /* 0x000000006b2a72ca */ /* 0x000fe400000e0000 */
[----:B------:R-:W-:Y:S01]  /*76f0*/  R2UR UR43, R106 ;  /* 0x000000006a2b72ca */ /* 0x000fe200000e0000 */
[----:B------:R-:W-:Y:S01]  /*7700*/  UIADD3 UR4, UPT, UPT, UR49, 0x2200, URZ ;  /* 0x0000220031047890 */ /* 0x000fe2000fffe0ff */
[----:B------:R-:W-:Y:S02]  /*7710*/  R2UR UR44, R104 ;  /* 0x00000000682c72ca */ /* 0x000fe400000e0000 */
[----:B------:R-:W-:Y:S03]  /*7720*/  R2UR UR45, R105 ;  /* 0x00000000692d72ca */ /* 0x000fe600000e0000 */
[----:B------:R-:W-:Y:S05]  /*7730*/  IMAD.U32 R103, RZ, RZ, UR4 ;  /* 0x00000004ff677e24 */ /* 0x000fea000f8e00ff */
[----:B------:R-:W-:Y:S01]  /*7740*/  R2UR UR40, R103 ;  /* 0x00000000672872ca */ /* 0x000fe200000e0000 */
[----:B--2---:R-:W-:Y:S04]  /*7750*/  UIADD3 UR4, UP0, UPT, UR6, 0x780, URZ ;  /* 0x0000078006047890 */ /* 0x004fe8000ff1e0ff */
[----:B------:R-:W-:Y:S09]  /*7760*/  UIADD3.X UR5, UPT, UPT, URZ, UR7, URZ, UP0, !UPT ;  /* 0x00000007ff057290 */ /* 0x000ff200087fe4ff */
[----:B------:R2:W-:Y:S01]  /*7770*/  UTMASTG.5D.IM2COL [UR40], [UR4] ;  /* 0x00000028040073b5 */ /* 0x0005e20008060000 */
[----:B------:R0:W-:Y:S01]  /*7780*/  UTMACMDFLUSH ;  /* 0x00000000000079b7 */ /* 0x0001e20000000000 */
[----:B--2---:R-:W-:Y:S04]  /*7790*/  DEPBAR.LE SB0, 0x1 ;  /* 0x000080400000791a */ /* 0x004fe80000000000 */
.L_x_109:
[----:B------:R-:W-:Y:S05]  /*77a0*/  BSYNC.RECONVERGENT B0 ;  /* 0x0000000000007941 */ /* 0x000fea0003800200 */
.L_x_108:
[----:B------:R-:W-:Y:S06]  /*77b0*/  BAR.SYNC.DEFER_BLOCKING 0x1, 0x80 ;  /* 0x0042000000007b1d */ /* 0x000fec0000010000 */
[----:B------:R-:W2:Y:S01]  /*77c0*/  @P6 SYNCS.PHASECHK.TRANS64.TRYWAIT P0, [R121+URZ+0x110], R122 ;  /* 0x0001107a790065a7 */ /* 0x000ea200080011ff */
[----:B------:R-:W-:Y:S01]  /*77d0*/  BSSY B1, `(.L_x_110) ;  /* 0x0000020000017945 */ /* 0x000fe20003800000 */
[----:B--2---:R-:W-:Y:S03]  /*77e0*/  @P6 SEL R114, RZ, 0x1, !P0 ;  /* 0x00000001ff726807 */ /* 0x004fe60004000000 */
[----:B------:R-:W-:Y:S05]  /*77f0*/  @!P6 BRA `(.L_x_111) ;  /* 0x000000000074e947 */ /* 0x000fea0003800000 */
[----:B------:R-:W-:Y:S01]  /*7800*/  ISETP.NE.AND P1, PT, R115, RZ, PT ;  /* 0x000000ff7300720c */ /* 0x000fe20003f25270 */
[----:B------:R-:W2:Y:S01]  /*7810*/  S2R R0, SR_CgaCtaId ;  /* 0x0000000000007919 */ /* 0x000ea20000008800 */
[----:B------:R-:W-:Y:S01]  /*7820*/  ISETP.NE.AND P0, PT, R114, RZ, PT ;  /* 0x000000ff7200720c */ /* 0x000fe20003f05270 */
[----:B------:R-:W-:Y:S10]  /*7830*/  BSSY B0, `(.L_x_112) ;  /* 0x0000008000007945 */ /* 0x000ff40003800000 */
[----:B------:R-:W-:Y:S05]  /*7840*/  @P1 IMAD R2, R86, 0x1000, R89 ;  /* 0x0000100056021824 */ /* 0x000fea00078e0259 */
[----:B------:R-:W-:Y:S05]  /*7850*/  @P1 IADD3 R3, PT, PT, R2, UR49, RZ ;  /* 0x0000003102031c10 */ /* 0x000fea000fffe0ff */
[----:B------:R-:W-:Y:S01]  /*7860*/  @P1 IMAD.IADD R3, R3, 0x1, R120 ;  /* 0x0000000103031824 */ /* 0x000fe200078e0278 */
[----:B------:R-:W-:Y:S06]  /*7870*/  @P0 BRA `(.L_x_113) ;  /* 0x00000000000c0947 */ /* 0x000fec0003800000 */
[----:B------:R-:W-:Y:S04]  /*7880*/  SHF.L.U32 R4, R73, 0x1f, RZ ;  /* 0x0000001f49047819 */ /* 0x000fe800000006ff */
[----:B------:R-:W3:Y:S02]  /*7890*/  SYNCS.PHASECHK.TRANS64.TRYWAIT P0, [R121+URZ+0x110], R4 ;  /* 0x00011004790075a7 */ /* 0x000ee400080011ff */
[----:B---3--:R-:W-:Y:S05]  /*78a0*/  @!P0 BRA `(.L_x_114) ;  /* 0x0000001800908947 */ /* 0x008fea0003800000 */
.L_x_113:
[----:B------:R-:W-:Y:S05]  /*78b0*/  BSYNC B0 ;  /* 0x0000000000007941 */ /* 0x000fea0003800000 */
.L_x_112:
[----:B------:R-:W-:Y:S01]  /*78c0*/  ISETP.NE.AND P0, PT, R115, RZ, PT ;  /* 0x000000ff7300720c */ /* 0x000fe20003f05270 */
[----:B---3--:R-:W-:Y:S02]  /*78d0*/  VIADD R121, R121, 0x120 ;  /* 0x0000012079797836 */ /* 0x008fe40000000000 */
[----:B------:R-:W-:Y:S03]  /*78e0*/  VIADD R86, R86, 0x1 ;  /* 0x0000000156567836 */ /* 0x000fe60000000000 */
[----:B--2---:R-:W-:Y:S07]  /*78f0*/  PRMT R0, R0, 0x654, R121 ;  /* 0x0000065400007816 */ /* 0x004fee0000000079 */
        /* <DEDUP_REMOVED lines=9> */
[----:B------:R-:W-:Y:S01]  /*7990*/  SEL R86, R86, RZ, P0 ;  /* 0x000000ff56567207 */ /* 0x000fe20000000000 */
[----:B-----5:R5:W-:Y:S02]  /*79a0*/  SYNCS.ARRIVE.TRANS64.RED.A1T0 RZ, [R0+URZ], RZ ;  /* 0x000000ff00ff79a7 */ /* 0x020be400081004ff */
[----:B-----5:R-:W-:Y:S04]  /*79b0*/  SEL R0, RZ, 0x1, P0 ;  /* 0x00000001ff007807 */ /* 0x020fe80000000000 */
[----:B--23--:R-:W-:Y:S02]  /*79c0*/  LOP3.LUT R73, R73, R0, RZ, 0x3c, !PT ;  /* 0x0000000049497212 */ /* 0x00cfe400078e3cff */
.L_x_111:
[----:B------:R-:W-:Y:S05]  /*79d0*/  BSYNC B1 ;  /* 0x0000000000017941 */ /* 0x000fea0003800000 */
.L_x_110:
[----:B------:R-:W-:Y:S05]  /*79e0*/  VIADD R0, R39, 0x40 ;  /* 0x0000004027007836 */ /* 0x000fea0000000000 */
[----:B------:R-:W-:Y:S04]  /*79f0*/  SHF.R.U32.HI R0, RZ, 0x15, R0 ;  /* 0x00000015ff007819 */ /* 0x000fe80000011600 */
[----:B------:R-:W-:Y:S11]  /*7a00*/  LOP3.LUT P0, RZ, R0, 0x3, R93, 0x48, !PT ;  /* 0x0000000300ff7812 */ /* 0x000ff6000780485d */
[----:B------:R-:W-:Y:S02]  /*7a10*/  @!UPT UIADD3 URZ, UPT, UPT, URZ, URZ, URZ ;  /* 0x000000fffffff290 */ /* 0x000fe4000fffe0ff */
[----:B------:R-:W-:Y:S05]  /*7a20*/  @!P0 BRA `(.L_x_115) ;  /* 0x0000000000408947 */ /* 0x000fea0003800000 */
[----:B------:R-:W2:Y:S01]  /*7a30*/  LDCU.64 UR8, c[0x4][0x70] ;  /* 0x01000e00ff0877ac */ /* 0x000ea20008000a00 */
[----:B------:R-:W-:Y:S01]  /*7a40*/  MOV R3, 0x0 ;  /* 0x0000000000037802 */ /* 0x000fe20000000f00 */
[----:B------:R-:W-:Y:S02]  /*7a50*/  HFMA2 R12, -RZ, RZ, 0, 5.9604644775390625e-08 ;  /* 0x00000001ff0c7431 */ /* 0x000fe400000001ff */
[----:B------:R-:W-:Y:S02]  /*7a60*/  IMAD.MOV.U32 R8, RZ, RZ, 0x192 ;  /* 0x00000192ff087424 */ /* 0x000fe400078e00ff */
[----:B------:R-:W-:Y:S01]  /*7a70*/  IMAD.MOV.U32 R13, RZ, RZ, RZ ;  /* 0x000000ffff0d7224 */ /* 0x000fe200078e00ff */
[----:B------:R-:W3:Y:S01]  /*7a80*/  LDCU.64 UR6, c[0x4][0x78] ;  /* 0x01000f00ff0677ac */ /* 0x000ee20008000a00 */
[----:B------:R-:W1:Y:S01]  /*7a90*/  LDC.64 R2, c[0x4][R3] ;  /* 0x0100000003027b82 */ /* 0x000e620000000a00 */
[----:B------:R-:W5:Y:S01]  /*7aa0*/  LDCU.64 UR4, c[0x4][0x10] ;  /* 0x01000200ff0477ac */ /* 0x000f620008000a00 */
[----:B--2---:R-:W-:Y:S01]  /*7ab0*/  MOV R5, UR9 ;  /* 0x0000000900057c02 */ /* 0x004fe20008000f00 */
[----:B------:R-:W-:Y:S01]  /*7ac0*/  IMAD.U32 R4, RZ, RZ, UR8 ;  /* 0x00000008ff047e24 */ /* 0x000fe2000f8e00ff */
[----:B---3--:R-:W-:Y:S01]  /*7ad0*/  MOV R7, UR7 ;  /* 0x0000000700077c02 */ /* 0x008fe20008000f00 */
[----:B------:R-:W-:Y:S01]  /*7ae0*/  IMAD.U32 R6, RZ, RZ, UR6 ;  /* 0x00000006ff067e24 */ /* 0x000fe2000f8e00ff */
[----:B-----5:R-:W-:Y:S01]  /*7af0*/  MOV R11, UR5 ;  /* 0x00000005000b7c02 */ /* 0x020fe20008000f00 */
[----:B------:R-:W-:Y:S02]  /*7b00*/  IMAD.U32 R10, RZ, RZ, UR4 ;  /* 0x00000004ff0a7e24 */ /* 0x000fe4000f8e00ff */
[----:B------:R-:W-:Y:S07]  /*7b10*/  LEPC R20, `(.L_x_115) ;  /* 0x000000001014794e */ /* 0x000fee0000000000 */
[----:B-1--4-:R-:W-:Y:S05]  /*7b20*/  CALL.ABS.NOINC R2 ;  /* 0x0000000002007343 */ /* 0x012fea0003c00000 */
.L_x_115:
[----:B------:R-:W-:Y:S01]  /*7b30*/  ISETP.NE.AND P0, PT, R91, RZ, PT ;  /* 0x000000ff5b00720c */ /* 0x000fe20003f05270 */
[----:B------:R-:W-:Y:S05]  /*7b40*/  WARPSYNC.ALL ;  /* 0x0000000000007948 */ /* 0x000fea0003800000 */
[----:B------:R-:W-:Y:S01]  /*7b50*/  R2UR UR4, R39 ;  /* 0x00000000270472ca */ /* 0x000fe200000e0000 */
[----:B------:R-:W2:Y:S01]  /*7b60*/  S2UR UR6, SR_CgaCtaId ;  /* 0x00000000000679c3 */ /* 0x000ea20000008800 */
[-C--:B------:R-:W-:Y:S01]  /*7b70*/  F2FP.F16.E4M3.UNPACK_B R42, R76.reuse ;  /* 0x0000004cff2a723e */ /* 0x080fe200020006ff */
[----:B------:R-:W-:Y:S01]  /*7b80*/  BSSY.RECONVERGENT B0, `(.L_x_116) ;  /* 0x000009e000007945 */ /* 0x000fe20003800200 */
[----:B------:R-:W-:Y:S02]  /*7b90*/  F2FP.F16.E4M3.UNPACK_B R76, R76.H1 ;  /* 0x0000004cff4c723e */ /* 0x000fe400030006ff */
[-C--:B------:R-:W-:Y:S01]  /*7ba0*/  F2FP.F16.E4M3.UNPACK_B R46, R77.reuse ;  /* 0x0000004dff2e723e */ /* 0x080fe200020006ff */
[--C-:B------:R-:W-:Y:S01]  /*7bb0*/  HADD2.F32 R40, -RZ, R42.reuse.H0_H0 ;  /* 0x2000002aff287230 */ /* 0x100fe20000004100 */
[----:B------:R-:W-:Y:S01]  /*7bc0*/  F2FP.F16.E4M3.UNPACK_B R77, R77.H1 ;  /* 0x0000004dff4d723e */ /* 0x000fe200030006ff */
[----:B------:R-:W-:Y:S01]  /*7bd0*/  HADD2.F32 R42, -RZ, R42.H1_H1 ;  /* 0x3000002aff2a7230 */ /* 0x000fe20000004100 */
[-C--:B------:R-:W-:Y:S01]  /*7be0*/  F2FP.F16.E4M3.UNPACK_B R50, R78.reuse ;  /* 0x0000004eff32723e */ /* 0x080fe200020006ff */
[----:B------:R-:W-:Y:S01]  /*7bf0*/  HADD2.F32 R43, -RZ, R76.H0_H0 ;  /* 0x2000004cff2b7230 */ /* 0x000fe20000004100 */
[----:B------:R-:W-:Y:S01]  /*7c00*/  F2FP.F16.E4M3.UNPACK_B R78, R78.H1 ;  /* 0x0000004eff4e723e */ /* 0x000fe200030006ff */
[----:B------:R-:W-:Y:S01]  /*7c10*/  LDTM.16dp32bit_t0_t15.x32 R4, tmem[UR4+0x40] ;  /* 0x00004004000479ee */ /* 0x000fe20008a80000 */
[----:B------:R-:W3:Y:S01]  /*7c20*/  LDTM.16dp32bit_t16_t31.x32 R4, tmem[UR4+0x60] ;  /* 0x00006004000479ee */ /* 0x000ee20008aa0000 */
[----:B------:R-:W-:Y:S01]  /*7c30*/  NOP ;  /* 0x0000000000007918 */ /* 0x000fe20000000000 */
[--C-:B------:R-:W-:Y:S01]  /*7c40*/  HADD2.F32 R45, -RZ, R46.reuse.H0_H0 ;  /* 0x2000002eff2d7230 */ /* 0x100fe20000004100 */
[----:B------:R-:W-:Y:S01]  /*7c50*/  R2UR UR5, R113 ;  /* 0x00000000710572ca */ /* 0x000fe200000e0000 */
[----:B------:R-:W-:Y:S01]  /*7c60*/  HADD2.F32 R46, -RZ, R46.H1_H1 ;  /* 0x3000002eff2e7230 */ /* 0x000fe20000004100 */
[----:B------:R-:W-:Y:S01]  /*7c70*/  F2FP.F16.E4M3.UNPACK_B R54, R79 ;  /* 0x0000004fff36723e */ /* 0x000fe200020006ff */
[--C-:B------:R-:W-:Y:S01]  /*7c80*/  HADD2.F32 R49, -RZ, R50.reuse.H0_H0 ;  /* 0x20000032ff317230 */ /* 0x100fe20000004100 */
[----:B----4-:R-:W-:Y:S01]  /*7c90*/  F2FP.F16.E4M3.UNPACK_B R58, R80 ;  /* 0x00000050ff3a723e */ /* 0x010fe200020006ff */
        /* <DEDUP_REMOVED lines=8> */
[----:B------:R-:W-:Y:S01]  /*7d20*/  UIADD3 UR4, UPT, UPT, UR5, 0x160, URZ ;  /* 0x0000016005047890 */ /* 0x000fe2000fffe0ff */
[----:B------:R-:W-:Y:S01]  /*7d30*/  HADD2.F32 R59, -RZ, R58.H1_H1 ;  /* 0x3000003aff3b7230 */ /* 0x000fe20000004100 */
[----:B------:R-:W-:Y:S01]  /*7d40*/  F2FP.F16.E4M3.UNPACK_B R80, R80.H1 ;  /* 0x00000050ff50723e */ /* 0x000fe200030006ff */
[--C-:B------:R-:W-:Y:S01]  /*7d50*/  HADD2.F32 R61, -RZ, R62.reuse.H0_H0 ;  /* 0x2000003eff3d7230 */ /* 0x100fe20000004100 */
[----:B------:R-:W-:Y:S01]  /*7d60*/  F2FP.F16.E4M3.UNPACK_B R81, R81.H1 ;  /* 0x00000051ff51723e */ /* 0x000fe200030006ff */
[----:B------:R-:W-:Y:S01]  /*7d70*/  HADD2.F32 R62, -RZ, R62.H1_H1 ;  /* 0x3000003eff3e7230 */ /* 0x000fe20000004100 */
[----:B------:R-:W-:Y:S01]  /*7d80*/  F2FP.F16.E4M3.UNPACK_B R82, R82.H1 ;  /* 0x00000052ff52723e */ /* 0x000fe200030006ff */
[--C-:B------:R-:W-:Y:S01]  /*7d90*/  HADD2.F32 R65, -RZ, R66.reuse.H0_H0 ;  /* 0x20000042ff417230 */ /* 0x100fe20000004100 */
[----:B--2---:R-:W-:Y:S01]  /*7da0*/  UPRMT UR4, UR6, 0x654, UR4 ;  /* 0x0000065406047896 */ /* 0x004fe20008000004 */
[C---:B---3--:R-:W-:Y:S01]  /*7db0*/  FMUL R4, R38.reuse, R4 ;  /* 0x0000000426047220 */ /* 0x048fe20000400000 */
[C---:B------:R-:W-:Y:S01]  /*7dc0*/  FMUL R5, R38.reuse, R5 ;  /* 0x0000000526057220 */ /* 0x040fe20000400000 */
[C---:B------:R-:W-:Y:S01]  /*7dd0*/  FMUL R8, R38.reuse, R8 ;  /* 0x0000000826087220 */ /* 0x040fe20000400000 */
[C---:B------:R-:W-:Y:S01]  /*7de0*/  FMUL R9, R38.reuse, R9 ;  /* 0x0000000926097220 */ /* 0x040fe20000400000 */
[C---:B------:R-:W-:Y:S01]  /*7df0*/  FFMA R4, R41.reuse, R40, R4 ;  /* 0x0000002829047223 */ /* 0x040fe20000000004 */
[C---:B------:R-:W-:Y:S01]  /*7e00*/  FFMA R5, R41.reuse, R42, R5 ;  /* 0x0000002a29057223 */ /* 0x040fe20000000005 */
[C---:B------:R-:W-:Y:S01]  /*7e10*/  FMUL R12, R38.reuse, R12 ;  /* 0x0000000c260c7220 */ /* 0x040fe20000400000 */
[C---:B------:R-:W-:Y:S01]  /*7e20*/  FMUL R13, R38.reuse, R13 ;  /* 0x0000000d260d7220 */ /* 0x040fe20000400000 */
[----:B------:R-:W-:Y:S01]  /*7e30*/  SYNCS.ARRIVE.TRANS64.RED.A1T0 RZ, [UR4], RZ ;  /* 0x000000ffffff79a7 */ /* 0x000fe20008100404 */
[C---:B------:R-:W-:Y:S01]  /*7e40*/  FMUL R16, R38.reuse, R16 ;  /* 0x0000001026107220 */ /* 0x040fe20000400000 */
[C---:B------:R-:W-:Y:S01]  /*7e50*/  FMUL R17, R38.reuse, R17 ;  /* 0x0000001126117220 */ /* 0x040fe20000400000 */
[C---:B------:R-:W-:Y:S01]  /*7e60*/  FMUL R0, R38.reuse, R20 ;  /* 0x0000001426007220 */ /* 0x040fe20000400000 */
[C---:B------:R-:W-:Y:S01]  /*7e70*/  FMUL R2, R38.reuse, R21 ;  /* 0x0000001526027220 */ /* 0x040fe20000400000 */
[C---:B------:R-:W-:Y:S01]  /*7e80*/  FMUL R20, R38.reuse, R24 ;  /* 0x0000001826147220 */ /* 0x040fe20000400000 */
[C---:B------:R-:W-:Y:S01]  /*7e90*/  FMUL R21, R38.reuse, R25 ;  /* 0x0000001926157220 */ /* 0x040fe20000400000 */
[----:B------:R-:W-:Y:S02]  /*7ea0*/  HADD2.F32 R66, -RZ, R66.H1_H1 ;  /* 0x30000042ff427230 */ /* 0x000fe40000004100 */
        /* <DEDUP_REMOVED lines=15> */
[----:B------:R-:W-:Y:S01]  /*7fa0*/  FFMA R10, R41, R47, R10 ;  /* 0x0000002f290a7223 */ /* 0x000fe2000000000a */
[----:B------:R-:W-:Y:S01]  /*7fb0*/  HADD2.F32 R43, -RZ, R69.H0_H0 ;  /* 0x20000045ff2b7230 */ /* 0x000fe20000004100 */
[----:B-1----:R-:W-:Y:S01]  /*7fc0*/  F2FP.SATFINITE.E4M3.F32.PACK_AB_MERGE_C R108, R7, R6, RZ ;  /* 0x00000006076c723e */ /* 0x002fe200048070ff */
        /* <DEDUP_REMOVED lines=8> */
[----:B------:R-:W-:Y:S01]  /*8050*/  FFMA R14, R41, R51, R14 ;  /* 0x00000033290e7223 */ /* 0x000fe2000000000e */
[C---:B------:R-:W-:Y:S01]  /*8060*/  FMUL R15, R38.reuse, R15 ;  /* 0x0000000f260f7220 */ /* 0x040fe20000400000 */
[----:B------:R-:W-:Y:S01]  /*8070*/  F2FP.F16.E4M3.UNPACK_B R83, R83.H1 ;  /* 0x00000053ff53723e */ /* 0x000fe200030006ff */
[--C-:B------:R-:W-:Y:S01]  /*8080*/  HADD2.F32 R55, -RZ, R79.reuse.H0_H0 ;  /* 0x2000004fff377230 */ /* 0x100fe20000004100 */
[----:B------:R-:W-:Y:S01]  /*8090*/  F2FP.SATFINITE.E4M3.F32.PACK_AB_MERGE_C R109, R11, R10, RZ ;  /* 0x0000000a0b6d723e */ /* 0x000fe200048070ff */
[C---:B------:R-:W-:Y:S01]  /*80a0*/  FFMA R15, R41.reuse, R52, R15 ;  /* 0x00000034290f7223 */ /* 0x040fe2000000000f */
[C---:B------:R-:W-:Y:S01]  /*80b0*/  FFMA R16, R41.reuse, R53, R16 ;  /* 0x0000003529107223 */ /* 0x040fe20000000010 */
[----:B------:R-:W-:Y:S01]  /*80c0*/  FFMA R17, R41, R54, R17 ;  /* 0x0000003629117223 */ /* 0x000fe20000000011 */
[----:B------:R-:W-:Y:S01]  /*80d0*/  F2FP.SATFINITE.E4M3.F32.PACK_AB_MERGE_C R109, R9, R8, R109 ;  /* 0x00000008096d723e */ /* 0x000fe2000480706d */
[----:B------:R-:W-:Y:S01]  /*80e0*/  HADD2.F32 R56, -RZ, R79.H1_H1 ;  /* 0x3000004fff387230 */ /* 0x000fe20000004100 */
[----:B------:R-:W-:Y:S01]  /*80f0*/  F2FP.SATFINITE.E4M3.F32.PACK_AB_MERGE_C R110, R15, R14, RZ ;  /* 0x0000000e0f6e723e */ /* 0x000fe200048070ff */
[C---:B------:R-:W-:Y:S01]  /*8100*/  FMUL R18, R38.reuse, R18 ;  /* 0x0000001226127220 */ /* 0x040fe20000400000 */
[C---:B------:R-:W-:Y:S01]  /*8110*/  FMUL R19, R38.reuse, R19 ;  /* 0x0000001326137220 */ /* 0x040fe20000400000 */
[--C-:B------:R-:W-:Y:S02]  /*8120*/  HADD2.F32 R58, -RZ, R80.reuse.H0_H0 ;  /* 0x20000050ff3a7230 */ /* 0x100fe40000004100 */
[C---:B------:R-:W-:Y:S01]  /*8130*/  FMUL R3, R38.reuse, R22 ;  /* 0x0000001626037220 */ /* 0x040fe20000400000 */
[C---:B------:R-:W-:Y:S01]  /*8140*/  FFMA R18, R41.reuse, R55, R18 ;  /* 0x0000003729127223 */ /* 0x040fe20000000012 */
[----:B------:R-:W-:Y:S02]  /*8150*/  HADD2.F32 R60, -RZ, R80.H1_H1 ;  /* 0x30000050ff3c7230 */ /* 0x000fe40000004100 */
        /* <DEDUP_REMOVED lines=42> */
[----:B------:R-:W-:Y:S03]  /*8400*/  IADD3 R70, PT, PT, R36, 0x1, RZ ;  /* 0x0000000124467810 */ /* 0x000fe60007ffe0ff */
        /* <DEDUP_REMOVED lines=13> */
[----:B------:R-:W-:Y:S01]  /*84e0*/  R2UR UR12, R104 ;  /* 0x00000000680c72ca */ /* 0x000fe200000e0000 */
[----:B------:R-:W-:Y:S01]  /*84f0*/  UIADD3 UR8, UPT, UPT, UR49, 0x3200, URZ ;  /* 0x0000320031087890 */ /* 0x000fe2000fffe0ff */
[----:B------:R-:W-:Y:S01]  /*8500*/  R2UR UR13, R105 ;  /* 0x00000000690d72ca */ /* 0x000fe200000e0000 */
[----:B--2---:R-:W-:Y:S04]  /*8510*/  UIADD3 UR4, UP0, UPT, UR6, 0x780, URZ ;  /* 0x0000078006047890 */ /* 0x004fe8000ff1e0ff */
[----:B------:R-:W-:Y:S09]  /*8520*/  UIADD3.X UR5, UPT, UPT, URZ, UR7, URZ, UP0, !UPT ;  /* 0x00000007ff057290 */ /* 0x000ff200087fe4ff */
[----:B------:R2:W-:Y:S01]  /*8530*/  UTMASTG.5D.IM2COL [UR8], [UR4] ;  /* 0x00000008040073b5 */ /* 0x0005e20008060000 */
[----:B------:R0:W-:Y:S01]  /*8540*/  UTMACMDFLUSH ;  /* 0x00000000000079b7 */ /* 0x0001e20000000000 */
[----:B--2---:R-:W-:Y:S04]  /*8550*/  DEPBAR.LE SB0, 0x1 ;  /* 0x000080400000791a */ /* 0x004fe80000000000 */
.L_x_117:
[----:B------:R-:W-:Y:S05]  /*8560*/  BSYNC.RECONVERGENT B0 ;  /* 0x0000000000007941 */ /* 0x000fea0003800200 */
.L_x_116:
[----:B------:R-:W-:Y:S01]  /*8570*/  R2UR UR5, R99 ;  /* 0x00000000630572ca */ /* 0x000fe200000e0000 */
[----:B------:R-:W-:Y:S01]  /*8580*/  BAR.SYNC.DEFER_BLOCKING 0x1, 0x80 ;  /* 0x0042000000007b1d */ /* 0x000fe20000010000 */
[----:B------:R-:W-:Y:S01]  /*8590*/  R2UR UR4, R100 ;  /* 0x00000000640472ca */ /* 0x000fe200000e0000 */
[----:B------:R-:W-:Y:S01]  /*85a0*/  UISETP.NE.AND UP0, UPT, UR51, URZ, UPT ;  /* 0x000000ff3300728c */ /* 0x000fe2000bf05270 */
[C---:B------:R-:W-:Y:S02]  /*85b0*/  ISETP.NE.AND P0, PT, R70.reuse, 0x2, PT ;  /* 0x000000024600780c */ /* 0x040fe40003f05270 */
[----:B------:R-:W-:Y:S02]  /*85c0*/  LOP3.LUT R87, R87, 0x1, RZ, 0x3c, !PT ;  /* 0x0000000157577812 */ /* 0x000fe400078e3cff */
[----:B------:R-:W-:Y:S02]  /*85d0*/  SEL R3, RZ, 0x1, P0 ;  /* 0x00000001ff037807 */ /* 0x000fe40000000000 */
[----:B------:R-:W-:Y:S02]  /*85e0*/  SEL R36, R70, RZ, P0 ;  /* 0x000000ff46247207 */ /* 0x000fe40000000000 */
[----:B------:R-:W-:Y:S01]  /*85f0*/  LOP3.LUT R88, R88, R3, RZ, 0x3c, !PT ;  /* 0x0000000358587212 */ /* 0x000fe200078e3cff */
[----:B------:R-:W-:Y:S02]  /*8600*/  UIADD3 UR24, UPT, UPT, UR36, UR5, URZ ;  /* 0x0000000524187290 */ /* 0x000fe4000fffe0ff */
[----:B------:R-:W-:Y:S01]  /*8610*/  UIADD3 UR52, UPT, UPT, UR37, UR4, URZ ;  /* 0x0000000425347290 */ /* 0x000fe2000fffe0ff */
[----:B------:R-:W-:Y:S01]  /*8620*/  UMOV UR50, UR61 ;  /* 0x0000003d00327c82 */ /* 0x000fe20008000000 */
[----:B------:R-:W-:Y:S10]  /*8630*/  BRA.U UP0, `(.L_x_118) ;  /* 0xffffffd500207547 */ /* 0x000ff4000b83ffff */
[----:B------:R-:W-:Y:S05]  /*8640*/  EXIT ;  /* 0x000000000000794d */ /* 0x000fea0003800000 */
.L_x_25:
[----:B------:R-:W-:Y:S07]  /*8650*/  MOV R0, UR9 ;  /* 0x0000000900007c02 */ /* 0x000fee0008000f00 */
.L_x_119:
[----:B--2---:R2:W3:Y:S02]  /*8660*/  SYNCS.PHASECHK.TRANS64.TRYWAIT P0, [R0+URZ+0x88], R5 ;  /* 0x00008805000075a7 */ /* 0x0044e400080011ff */
[----:B---3--:R-:W-:Y:S05]  /*8670*/  @!P0 NANOSLEEP.SYNCS 0x989680 ;  /* 0x009896800000895d */ /* 0x008fea0003900000 */
[----:B------:R-:W3:Y:S02]  /*8680*/  @!P0 SYNCS.PHASECHK.TRANS64 P0, [R0+URZ+0x88], R5 ;  /* 0x00008805000085a7 */ /* 0x000ee400080010ff */
[----:B---3--:R-:W-:Y:S05]  /*8690*/  @!P0 BRA `(.L_x_119) ;  /* 0xfffffffc00f08947 */ /* 0x008fea000383ffff */
[----:B------:R-:W-:Y:S05]  /*86a0*/  BRA `(.L_x_24) ;  /* 0xffffff94006c7947 */ /* 0x000fea000383ffff */
.L_x_32:
[----:B------:R-:W-:Y:S07]  /*86b0*/  MOV R0, UR9 ;  /* 0x0000000900007c02 */ /* 0x000fee0008000f00 */
.L_x_120:
[----:B-1----:R1:W2:Y:S02]  /*86c0*/  SYNCS.PHASECHK.TRANS64.TRYWAIT P0, [R0+URZ+0x88], R5 ;  /* 0x00008805000075a7 */ /* 0x0022a400080011ff */
[----:B--2---:R-:W-:Y:S05]  /*86d0*/  @!P0 NANOSLEEP.SYNCS 0x989680 ;  /* 0x009896800000895d */ /* 0x004fea0003900000 */
[----:B------:R-:W2:Y:S02]  /*86e0*/  @!P0 SYNCS.PHASECHK.TRANS64 P0, [R0+URZ+0x88], R5 ;  /* 0x00008805000085a7 */ /* 0x000ea400080010ff */
[----:B--2---:R-:W-:Y:S05]  /*86f0*/  @!P0 BRA `(.L_x_120) ;  /* 0xfffffffc00f08947 */ /* 0x004fea000383ffff */
[----:B------:R-:W-:Y:S05]  /*8700*/  BRA `(.L_x_31) ;  /* 0xffffff9c00047947 */ /* 0x000fea000383ffff */
.L_x_37:
[----:B-1----:R-:W-:-:S07]  /*8710*/  MOV R0, UR29 ;  /* 0x0000001d00007c02 */ /* 0x002fce0008000f00 */
.L_x_121:
[----:B-1----:R1:W2:Y:S02]  /*8720*/  SYNCS.PHASECHK.TRANS64.TRYWAIT P0, [R0+URZ+0x140], R5 ;  /* 0x00014005000075a7 */ /* 0x0022a400080011ff */
[----:B--2---:R-:W-:Y:S05]  /*8730*/  @!P0 NANOSLEEP.SYNCS 0x989680 ;  /* 0x009896800000895d */ /* 0x004fea0003900000 */
[----:B------:R-:W2:Y:S02]  /*8740*/  @!P0 SYNCS.PHASECHK.TRANS64 P0, [R0+URZ+0x140], R5 ;  /* 0x00014005000085a7 */ /* 0x000ea400080010ff */
[----:B--2---:R-:W-:Y:S05]  /*8750*/  @!P0 BRA `(.L_x_121) ;  /* 0xfffffffc00f08947 */ /* 0x004fea000383ffff */
[----:B------:R-:W-:Y:S05]  /*8760*/  BRA `(.L_x_122) ;  /* 0xffffff9c00e07947 */ /* 0x000fea000383ffff */
.L_x_41:
[----:B------:R-:W-:-:S07]  /*8770*/  MOV R0, UR4 ;  /* 0x0000000400007c02 */ /* 0x000fce0008000f00 */
.L_x_123:
[----:B-1----:R1:W2:Y:S02]  /*8780*/  SYNCS.PHASECHK.TRANS64.TRYWAIT P0, [R0+URZ], R5 ;  /* 0x00000005000075a7 */ /* 0x0022a400080011ff */
[----:B--2---:R-:W-:Y:S05]  /*8790*/  @!P0 NANOSLEEP.SYNCS 0x989680 ;  /* 0x009896800000895d */ /* 0x004fea0003900000 */
[----:B------:R-:W2:Y:S02]  /*87a0*/  @!P0 SYNCS.PHASECHK.TRANS64 P0, [R0+URZ], R5 ;  /* 0x00000005000085a7 */ /* 0x000ea400080010ff */
[----:B--2---:R-:W-:Y:S05]  /*87b0*/  @!P0 BRA `(.L_x_123) ;  /* 0xfffffffc00f08947 */ /* 0x004fea000383ffff */
[----:B------:R-:W-:Y:S05]  /*87c0*/  BRA `(.L_x_124) ;  /* 0xffffffa400747947 */ /* 0x000fea000383ffff */
.L_x_42:
[----:B-1----:R-:W-:-:S07]  /*87d0*/  MOV R0, UR5 ;  /* 0x0000000500007c02 */ /* 0x002fce0008000f00 */
.L_x_125:
[----:B-1----:R1:W2:Y:S02]  /*87e0*/  SYNCS.PHASECHK.TRANS64.TRYWAIT P0, [R0+URZ], R3 ;  /* 0x00000003000075a7 */ /* 0x0022a400080011ff */
[----:B--2---:R-:W-:Y:S05]  /*87f0*/  @!P0 NANOSLEEP.SYNCS 0x989680 ;  /* 0x009896800000895d */ /* 0x004fea0003900000 */
[----:B------:R-:W2:Y:S02]  /*8800*/  @!P0 SYNCS.PHASECHK.TRANS64 P0, [R0+URZ], R3 ;  /* 0x00000003000085a7 */ /* 0x000ea400080010ff */
[----:B--2---:R-:W-:Y:S05]  /*8810*/  @!P0 BRA `(.L_x_125) ;  /* 0xfffffffc00f08947 */ /* 0x004fea000383ffff */
[----:B------:R-:W-:Y:S05]  /*8820*/  BRA `(.L_x_126) ;  /* 0xffffffa400807947 */ /* 0x000fea000383ffff */
.L_x_43:
[----:B------:R-:W-:-:S07]  /*8830*/  MOV R0, UR5 ;  /* 0x0000000500007c02 */ /* 0x000fce0008000f00 */
.L_x_127:
[----:B-1----:R1:W2:Y:S02]  /*8840*/  SYNCS.PHASECHK.TRANS64.TRYWAIT P0, [R0+URZ], R3 ;  /* 0x00000003000075a7 */ /* 0x0022a400080011ff */
[----:B--2---:R-:W-:Y:S05]  /*8850*/  @!P0 NANOSLEEP.SYNCS 0x989680 ;  /* 0x009896800000895d */ /* 0x004fea0003900000 */
[----:B------:R-:W2:Y:S02]  /*8860*/  @!P0 SYNCS.PHASECHK.TRANS64 P0, [R0+URZ], R3 ;  /* 0x00000003000085a7 */ /* 0x000ea400080010ff */
[----:B--2---:R-:W-:Y:S05]  /*8870*/  @!P0 BRA `(.L_x_127) ;  /* 0xfffffffc00f08947 */ /* 0x004fea000383ffff */
[----:B------:R-:W-:Y:S05]  /*8880*/  BRA `(.L_x_128) ;  /* 0xffffffa4008c7947 */ /* 0x000fea000383ffff */
.L_x_44:
[----:B------:R-:W-:-:S07]  /*8890*/  MOV R0, UR5 ;  /* 0x0000000500007c02 */ /* 0x000fce0008000f00 */
.L_x_129:
[----:B-1----:R1:W2:Y:S02]  /*88a0*/  SYNCS.PHASECHK.TRANS64.TRYWAIT P0, [R0+URZ], R3 ;  /* 0x00000003000075a7 */ /* 0x0022a400080011ff */
[----:B--2---:R-:W-:Y:S05]  /*88b0*/  @!P0 NANOSLEEP.SYNCS 0x989680 ;  /* 0x009896800000895d */ /* 0x004fea0003900000 */
[----:B------:R-:W2:Y:S02]  /*88c0*/  @!P0 SYNCS.PHASECHK.TRANS64 P0, [R0+URZ], R3 ;  /* 0x00000003000085a7 */ /* 0x000ea400080010ff */
[----:B--2---:R-:W-:Y:S05]  /*88d0*/  @!P0 BRA `(.L_x_129) ;  /* 0xfffffffc00f08947 */ /* 0x004fea000383ffff */
[----:B------:R-:W-:Y:S05]  /*88e0*/  BRA `(.L_x_130) ;  /* 0xffffffa400987947 */ /* 0x000fea000383ffff */
.L_x_45:
[----:B------:R-:W-:-:S07]  /*88f0*/  MOV R0, UR5 ;  /* 0x0000000500007c02 */ /* 0x000fce0008000f00 */
.L_x_131:
[----:B-1----:R1:W2:Y:S02]  /*8900*/  SYNCS.PHASECHK.TRANS64.TRYWAIT P0, [R0+URZ], R3 ;  /* 0x00000003000075a7 */ /* 0x0022a400080011ff */
[----:B--2---:R-:W-:Y:S05]  /*8910*/  @!P0 NANOSLEEP.SYNCS 0x989680 ;  /* 0x009896800000895d */ /* 0x004fea0003900000 */
[----:B------:R-:W2:Y:S02]  /*8920*/  @!P0 SYNCS.PHASECHK.TRANS64 P0, [R0+URZ], R3 ;  /* 0x00000003000085a7 */ /* 0x000ea400080010ff */
[----:B--2---:R-:W-:Y:S05]  /*8930*/  @!P0 BRA `(.L_x_131) ;  /* 0xfffffffc00f08947 */ /* 0x004fea000383ffff */
[----:B------:R-:W-:Y:S05]  /*8940*/  BRA `(.L_x_132) ;  /* 0xffffffa400a47947 */ /* 0x000fea000383ffff */
.L_x_46:
[----:B------:R-:W-:-:S07]  /*8950*/  MOV R0, UR5 ;  /* 0x0000000500007c02 */ /* 0x000fce0008000f00 */
.L_x_133:
[----:B-1----:R1:W2:Y:S02]  /*8960*/  SYNCS.PHASECHK.TRANS64.TRYWAIT P0, [R0+URZ], R3 ;  /* 0x00000003000075a7 */ /* 0x0022a400080011ff */
[----:B--2---:R-:W-:Y:S05]  /*8970*/  @!P0 NANOSLEEP.SYNCS 0x989680 ;  /* 0x009896800000895d */ /* 0x004fea0003900000 */
[----:B------:R-:W2:Y:S02]  /*8980*/  @!P0 SYNCS.PHASECHK.TRANS64 P0, [R0+URZ], R3 ;  /* 0x00000003000085a7 */ /* 0x000ea400080010ff */
[----:B--2---:R-:W-:Y:S05]  /*8990*/  @!P0 BRA `(.L_x_133) ;  /* 0xfffffffc00f08947 */ /* 0x004fea000383ffff */
[----:B------:R-:W-:Y:S05]  /*89a0*/  BRA `(.L_x_134) ;  /* 0xffffffa400b07947 */ /* 0x000fea000383ffff */
.L_x_47:
[----:B------:R-:W-:-:S07]  /*89b0*/  MOV R0, UR5 ;  /* 0x0000000500007c02 */ /* 0x000fce0008000f00 */
.L_x_135:
[----:B-1----:R1:W2:Y:S02]  /*89c0*/  SYNCS.PHASECHK.TRANS64.TRYWAIT P0, [R0+URZ], R3 ;  /* 0x00000003000075a7 */ /* 0x0022a400080011ff */
[----:B--2---:R-:W-:Y:S05]  /*89d0*/  @!P0 NANOSLEEP.SYNCS 0x989680 ;  /* 0x009896800000895d */ /* 0x004fea0003900000 */
[----:B------:R-:W2:Y:S02]  /*89e0*/  @!P0 SYNCS.PHASECHK.TRANS64 P0, [R0+URZ], R3 ;  /* 0x00000003000085a7 */ /* 0x000ea400080010ff */
[----:B--2---:R-:W-:Y:S05]  /*89f0*/  @!P0 BRA `(.L_x_135) ;  /* 0xfffffffc00f08947 */ /* 0x004fea000383ffff */
[----:B------:R-:W-:Y:S05]  /*8a00*/  BRA `(.L_x_136) ;  /* 0xffffffa400bc7947 */ /* 0x000fea000383ffff */
.L_x_48:
[----:B------:R-:W-:-:S07]  /*8a10*/  MOV R0, UR5 ;  /* 0x0000000500007c02 */ /* 0x000fce0008000f00 */
.L_x_137:
[----:B-1----:R1:W2:Y:S02]  /*8a20*/  SYNCS.PHASECHK.TRANS64.TRYWAIT P0, [R0+URZ], R3 ;  /* 0x00000003000075a7 */ /* 0x0022a400080011ff */
[----:B--2---:R-:W-:Y:S05]  /*8a30*/  @!P0 NANOSLEEP.SYNCS 0x989680 ;  /* 0x009896800000895d */ /* 0x004fea0003900000 */
[----:B------:R-:W2:Y:S02]  /*8a40*/  @!P0 SYNCS.PHASECHK.TRANS64 P0, [R0+URZ], R3 ;  /* 0x00000003000085a7 */ /* 0x000ea400080010ff */
[----:B--2---:R-:W-:Y:S05]  /*8a50*/  @!P0 BRA `(.L_x_137) ;  /* 0xfffffffc00f08947 */ /* 0x004fea000383ffff */
[----:B------:R-:W-:Y:S05]  /*8a60*/  BRA `(.L_x_138) ;  /* 0xffffffa400c87947 */ /* 0x000fea000383ffff */
.L_x_49:
[----:B------:R-:W-:-:S07]  /*8a70*/  MOV R0, UR5 ;  /* 0x0000000500007c02 */ /* 0x000fce0008000f00 */
.L_x_139:
[----:B-1----:R1:W2:Y:S02]  /*8a80*/  SYNCS.PHASECHK.TRANS64.TRYWAIT P0, [R0+URZ], R3 ;  /* 0x00000003000075a7 */ /* 0x0022a400080011ff */
[----:B--2---:R-:W-:Y:S05]  /*8a90*/  @!P0 NANOSLEEP.SYNCS 0x989680 ;  /* 0x009896800000895d */ /* 0x004fea0003900000 */
[----:B------:R-:W2:Y:S02]  /*8aa0*/  @!P0 SYNCS.PHASECHK.TRANS64 P0, [R0+URZ], R3 ;  /* 0x00000003000085a7 */ /* 0x000ea400080010ff */
[----:B--2---:R-:W-:Y:S05]  /*8ab0*/  @!P0 BRA `(.L_x_139) ;  /* 0xfffffffc00f08947 */ /* 0x004fea000383ffff */
[----:B------:R-:W-:Y:S05]  /*8ac0*/  BRA `(.L_x_140) ;  /* 0xffffffa400d47947 */ /* 0x000fea000383ffff */
.L_x_50:
[----:B------:R-:W-:-:S07]  /*8ad0*/  MOV R0, UR5 ;  /* 0x0000000500007c02 */ /* 0x000fce0008000f00 */
.L_x_141:
[----:B-1----:R1:W2:Y:S02]  /*8ae0*/  SYNCS.PHASECHK.TRANS64.TRYWAIT P0, [R0+URZ], R3 ;  /* 0x00000003000075a7 */ /* 0x0022a400080011ff */
[----:B--2---:R-:W-:Y:S05]  /*8af0*/  @!P0 NANOSLEEP.SYNCS 0x989680 ;  /* 0x009896800000895d */ /* 0x004fea0003900000 */
[----:B------:R-:W2:Y:S02]  /*8b00*/  @!P0 SYNCS.PHASECHK.TRANS64 P0, [R0+URZ], R3 ;  /* 0x00000003000085a7 */ /* 0x000ea400080010ff */
[----:B--2---:R-:W-:Y:S05]  /*8b10*/  @!P0 BRA `(.L_x_141) ;  /* 0xfffffffc00f08947 */ /* 0x004fea000383ffff */
[----:B------:R-:W-:Y:S05]  /*8b20*/  BRA `(.L_x_142) ;  /* 0xffffffa400e07947 */ /* 0x000fea000383ffff */
.L_x_51:
[----:B------:R-:W-:-:S07]  /*8b30*/  MOV R0, UR5 ;  /* 0x0000000500007c02 */ /* 0x000fce0008000f00 */
.L_x_143:
[----:B-1----:R1:W2:Y:S02]  /*8b40*/  SYNCS.PHASECHK.TRANS64.TRYWAIT P0, [R0+URZ], R3 ;  /* 0x00000003000075a7 */ /* 0x0022a400080011ff */
[----:B--2---:R-:W-:Y:S05]  /*8b50*/  @!P0 NANOSLEEP.SYNCS 0x989680 ;  /* 0x009896800000895d */ /* 0x004fea0003900000 */
[----:B------:R-:W2:Y:S02]  /*8b60*/  @!P0 SYNCS.PHASECHK.TRANS64 P0, [R0+URZ], R3 ;  /* 0x00000003000085a7 */ /* 0x000ea400080010ff */
[----:B--2---:R-:W-:Y:S05]  /*8b70*/  @!P0 BRA `(.L_x_143) ;  /* 0xfffffffc00f08947 */ /* 0x004fea000383ffff */
[----:B------:R-:W-:Y:S05]  /*8b80*/  BRA `(.L_x_144) ;  /* 0xffffffa400ec7947 */ /* 0x000fea000383ffff */
.L_x_52:
[----:B------:R-:W-:-:S07]  /*8b90*/  MOV R0, UR5 ;  /* 0x0000000500007c02 */ /* 0x000fce0008000f00 */
.L_x_145:
[----:B-1----:R1:W2:Y:S02]  /*8ba0*/  SYNCS.PHASECHK.TRANS64.TRYWAIT P0, [R0+URZ], R3 ;  /* 0x00000003000075a7 */ /* 0x0022a400080011ff */
[----:B--2---:R-:W-:Y:S05]  /*8bb0*/  @!P0 NANOSLEEP.SYNCS 0x989680 ;  /* 0x009896800000895d */ /* 0x004fea0003900000 */
[----:B------:R-:W2:Y:S02]  /*8bc0*/  @!P0 SYNCS.PHASECHK.TRANS64 P0, [R0+URZ], R3 ;  /* 0x00000003000085a7 */ /* 0x000ea400080010ff */
[----:B--2---:R-:W-:Y:S05]  /*8bd0*/  @!P0 BRA `(.L_x_145) ;  /* 0xfffffffc00f08947 */ /* 0x004fea000383ffff */
[----:B------:R-:W-:Y:S05]  /*8be0*/  BRA `(.L_x_146) ;  /* 0xffffffa400f87947 */ /* 0x000fea000383ffff */
.L_x_53:
[----:B------:R-:W-:-:S07]  /*8bf0*/  MOV R0, UR5 ;  /* 0x0000000500007c02 */ /* 0x000fce0008000f00 */
.L_x_147:
[----:B-1----:R1:W2:Y:S02]  /*8c00*/  SYNCS.PHASECHK.TRANS64.TRYWAIT P0, [R0+URZ], R3 ;  /* 0x00000003000075a7 */ /* 0x0022a400080011ff */
[----:B--2---:R-:W-:Y:S05]  /*8c10*/  @!P0 NANOSLEEP.SYNCS 0x989680 ;  /* 0x009896800000895d */ /* 0x004fea0003900000 */
[----:B------:R-:W2:Y:S02]  /*8c20*/  @!P0 SYNCS.PHASECHK.TRANS64 P0, [R0+URZ], R3 ;  /* 0x00000003000085a7 */ /* 0x000ea400080010ff */
[----:B--2---:R-:W-:Y:S05]  /*8c30*/  @!P0 BRA `(.L_x_147) ;  /* 0xfffffffc00f08947 */ /* 0x004fea000383ffff */
[----:B------:R-:W-:Y:S05]  /*8c40*/  BRA `(.L_x_148) ;  /* 0xffffffa800047947 */ /* 0x000fea000383ffff */
.L_x_54:
[----:B------:R-:W-:-:S07]  /*8c50*/  MOV R0, UR5 ;  /* 0x0000000500007c02 */ /* 0x000fce0008000f00 */
.L_x_149:
[----:B-1----:R1:W2:Y:S02]  /*8c60*/  SYNCS.PHASECHK.TRANS64.TRYWAIT P0, [R0+URZ], R3 ;  /* 0x00000003000075a7 */ /* 0x0022a400080011ff */
[----:B--2---:R-:W-:Y:S05]  /*8c70*/  @!P0 NANOSLEEP.SYNCS 0x989680 ;  /* 0x009896800000895d */ /* 0x004fea0003900000 */
[----:B------:R-:W2:Y:S02]  /*8c80*/  @!P0 SYNCS.PHASECHK.TRANS64 P0, [R0+URZ], R3 ;  /* 0x00000003000085a7 */ /* 0x000ea400080010ff */
[----:B--2---:R-:W-:Y:S05]  /*8c90*/  @!P0 BRA `(.L_x_149) ;  /* 0xfffffffc00f08947 */ /* 0x004fea000383ffff */
[----:B------:R-:W-:Y:S05]  /*8ca0*/  BRA `(.L_x_150) ;  /* 0xffffffa800107947 */ /* 0x000fea000383ffff */
.L_x_55:
[----:B------:R-:W-:-:S07]  /*8cb0*/  MOV R0, UR5 ;  /* 0x0000000500007c02 */ /* 0x000fce0008000f00 */
.L_x_151:
[----:B-1----:R1:W2:Y:S02]  /*8cc0*/  SYNCS.PHASECHK.TRANS64.TRYWAIT P0, [R0+URZ], R3 ;  /* 0x00000003000075a7 */ /* 0x0022a400080011ff */
[----:B--2---:R-:W-:Y:S05]  /*8cd0*/  @!P0 NANOSLEEP.SYNCS 0x989680 ;  /* 0x009896800000895d */ /* 0x004fea0003900000 */
[----:B------:R-:W2:Y:S02]  /*8ce0*/  @!P0 SYNCS.PHASECHK.TRANS64 P0, [R0+URZ], R3 ;  /* 0x00000003000085a7 */ /* 0x000ea400080010ff */
[----:B--2---:R-:W-:Y:S05]  /*8cf0*/  @!P0 BRA `(.L_x_151) ;  /* 0xfffffffc00f08947 */ /* 0x004fea000383ffff */
[----:B------:R-:W-:Y:S05]  /*8d00*/  BRA `(.L_x_152) ;  /* 0xffffffa8001c7947 */ /* 0x000fea000383ffff */
.L_x_56:
[----:B------:R-:W-:-:S07]  /*8d10*/  MOV R0, UR5 ;  /* 0x0000000500007c02 */ /* 0x000fce0008000f00 */
.L_x_153:
[----:B-1----:R1:W2:Y:S02]  /*8d20*/  SYNCS.PHASECHK.TRANS64.TRYWAIT P0, [R0+URZ], R3 ;  /* 0x00000003000075a7 */ /* 0x0022a400080011ff */
[----:B--2---:R-:W-:Y:S05]  /*8d30*/  @!P0 NANOSLEEP.SYNCS 0x989680 ;  /* 0x009896800000895d */ /* 0x004fea0003900000 */
[----:B------:R-:W2:Y:S02]  /*8d40*/  @!P0 SYNCS.PHASECHK.TRANS64 P0, [R0+URZ], R3 ;  /* 0x00000003000085a7 */ /* 0x000ea400080010ff */
[----:B--2---:R-:W-:Y:S05]  /*8d50*/  @!P0 BRA `(.L_x_153) ;  /* 0xfffffffc00f08947 */ /* 0x004fea000383ffff */
[----:B------:R-:W-:Y:S05]  /*8d60*/  BRA `(.L_x_154) ;  /* 0xffffffa800287947 */ /* 0x000fea000383ffff */
.L_x_59:
[----:B------:R-:W-:-:S07]  /*8d70*/  MOV R4, UR4 ;  /* 0x0000000400047c02 */ /* 0x000fce0008000f00 */
.L_x_155:
[----:B--2---:R2:W3:Y:S02]  /*8d80*/  SYNCS.PHASECHK.TRANS64.TRYWAIT P1, [R4+URZ+0x148], R7 ;  /* 0x00014807040075a7 */ /* 0x0044e400080211ff */
[----:B---3--:R-:W-:Y:S05]  /*8d90*/  @!P1 NANOSLEEP.SYNCS 0x989680 ;  /* 0x009896800000995d */ /* 0x008fea0003900000 */
[----:B------:R-:W3:Y:S02]  /*8da0*/  @!P1 SYNCS.PHASECHK.TRANS64 P1, [R4+URZ+0x148], R7 ;  /* 0x00014807040095a7 */ /* 0x000ee400080210ff */
[----:B---3--:R-:W-:Y:S05]  /*8db0*/  @!P1 BRA `(.L_x_155) ;  /* 0xfffffffc00f09947 */ /* 0x008fea000383ffff */
[----:B------:R-:W-:Y:S05]  /*8dc0*/  BRA `(.L_x_156) ;  /* 0xffffffa800947947 */ /* 0x000fea000383ffff */
.L_x_60:
[----:B--2---:R-:W-:-:S07]  /*8dd0*/  MOV R4, UR4 ;  /* 0x0000000400047c02 */ /* 0x004fce0008000f00 */
.L_x_157:
[----:B--2---:R2:W3:Y:S02]  /*8de0*/  SYNCS.PHASECHK.TRANS64.TRYWAIT P1, [R4+URZ+0x140], R5 ;  /* 0x00014005040075a7 */ /* 0x0044e400080211ff */
[----:B---3--:R-:W-:Y:S05]  /*8df0*/  @!P1 NANOSLEEP.SYNCS 0x989680 ;  /* 0x009896800000995d */ /* 0x008fea0003900000 */
[----:B------:R-:W3:Y:S02]  /*8e00*/  @!P1 SYNCS.PHASECHK.TRANS64 P1, [R4+URZ+0x140], R5 ;  /* 0x00014005040095a7 */ /* 0x000ee400080210ff */
[----:B---3--:R-:W-:Y:S05]  /*8e10*/  @!P1 BRA `(.L_x_157) ;  /* 0xfffffffc00f09947 */ /* 0x008fea000383ffff */
[----:B------:R-:W-:Y:S05]  /*8e20*/  BRA `(.L_x_158) ;  /* 0xffffffa8009c7947 */ /* 0x000fea000383ffff */
.L_x_68:
[----:B------:R-:W-:-:S07]  /*8e30*/  MOV R0, UR18 ;  /* 0x0000001200007c02 */ /* 0x000fce0008000f00 */
.L_x_159:
[----:B-1----:R1:W2:Y:S02]  /*8e40*/  SYNCS.PHASECHK.TRANS64.TRYWAIT P0, [R0+URZ+0x140], R5 ;  /* 0x00014005000075a7 */ /* 0x0022a400080011ff */
[----:B--2---:R-:W-:Y:S05]  /*8e50*/  @!P0 NANOSLEEP.SYNCS 0x989680 ;  /* 0x009896800000895d */ /* 0x004fea0003900000 */
[----:B------:R-:W2:Y:S02]  /*8e60*/  @!P0 SYNCS.PHASECHK.TRANS64 P0, [R0+URZ+0x140], R5 ;  /* 0x00014005000085a7 */ /* 0x000ea400080010ff */
[----:B--2---:R-:W-:Y:S05]  /*8e70*/  @!P0 BRA `(.L_x_159) ;  /* 0xfffffffc00f08947 */ /* 0x004fea000383ffff */
[----:B------:R-:W-:Y:S05]  /*8e80*/  BRA `(.L_x_160) ;  /* 0xffffffb000207947 */ /* 0x000fea000383ffff */
.L_x_69:
[----:B------:R-:W-:-:S07]  /*8e90*/  MOV R5, UR23 ;  /* 0x0000001700057c02 */ /* 0x000fce0008000f00 */
.L_x_161:
[----:B-1----:R1:W2:Y:S02]  /*8ea0*/  SYNCS.PHASECHK.TRANS64.TRYWAIT P0, [R5+URZ+0x160], R0 ;  /* 0x00016000050075a7 */ /* 0x0022a400080011ff */
[----:B--2---:R-:W-:Y:S05]  /*8eb0*/  @!P0 NANOSLEEP.SYNCS 0x989680 ;  /* 0x009896800000895d */ /* 0x004fea0003900000 */
[----:B------:R-:W2:Y:S02]  /*8ec0*/  @!P0 SYNCS.PHASECHK.TRANS64 P0, [R5+URZ+0x160], R0 ;  /* 0x00016000050085a7 */ /* 0x000ea400080010ff */
[----:B--2---:R-:W-:Y:S05]  /*8ed0*/  @!P0 BRA `(.L_x_161) ;  /* 0xfffffffc00f08947 */ /* 0x004fea000383ffff */
[----:B------:R-:W-:Y:S05]  /*8ee0*/  BRA `(.L_x_162) ;  /* 0xffffffb0003c7947 */ /* 0x000fea000383ffff */
.L_x_72:
[----:B-1----:R-:W-:Y:S07]  /*8ef0*/  MOV R0, UR16 ;  /* 0x0000001000007c02 */ /* 0x002fee0008000f00 */
.L_x_163:
[----:B-1----:R1:W2:Y:S02]  /*8f00*/  SYNCS.PHASECHK.TRANS64.TRYWAIT P0, [R0+URZ], R5 ;  /* 0x00000005000075a7 */ /* 0x0022a400080011ff */
[----:B--2---:R-:W-:Y:S05]  /*8f10*/  @!P0 NANOSLEEP.SYNCS 0x989680 ;  /* 0x009896800000895d */ /* 0x004fea0003900000 */
[----:B------:R-:W2:Y:S02]  /*8f20*/  @!P0 SYNCS.PHASECHK.TRANS64 P0, [R0+URZ], R5 ;  /* 0x00000005000085a7 */ /* 0x000ea400080010ff */
[----:B--2---:R-:W-:Y:S05]  /*8f30*/  @!P0 BRA `(.L_x_163) ;  /* 0xfffffffc00f08947 */ /* 0x004fea000383ffff */
[----:B------:R-:W-:Y:S05]  /*8f40*/  BRA `(.L_x_71) ;  /* 0xffffffb000607947 */ /* 0x000fea000383ffff */
.L_x_75:
[----:B------:R-:W-:-:S07]  /*8f50*/  MOV R0, UR4 ;  /* 0x0000000400007c02 */ /* 0x000fce0008000f00 */
.L_x_164:
[----:B-1----:R1:W3:Y:S02]  /*8f60*/  SYNCS.PHASECHK.TRANS64.TRYWAIT P0, [R0+URZ], R3 ;  /* 0x00000003000075a7 */ /* 0x0022e400080011ff */
[----:B---3--:R-:W-:Y:S05]  /*8f70*/  @!P0 NANOSLEEP.SYNCS 0x989680 ;  /* 0x009896800000895d */ /* 0x008fea0003900000 */
[----:B------:R-:W3:Y:S02]  /*8f80*/  @!P0 SYNCS.PHASECHK.TRANS64 P0, [R0+URZ], R3 ;  /* 0x00000003000085a7 */ /* 0x000ee400080010ff */
[----:B---3--:R-:W-:Y:S05]  /*8f90*/  @!P0 BRA `(.L_x_164) ;  /* 0xfffffffc00f08947 */ /* 0x008fea000383ffff */
[----:B------:R-:W-:Y:S05]  /*8fa0*/  BRA `(.L_x_165) ;  /* 0xffffffb4002c7947 */ /* 0x000fea000383ffff */
.L_x_76:
[----:B------:R-:W-:-:S07]  /*8fb0*/  MOV R0, UR4 ;  /* 0x0000000400007c02 */ /* 0x000fce0008000f00 */
.L_x_166:
[----:B-1----:R1:W2:Y:S02]  /*8fc0*/  SYNCS.PHASECHK.TRANS64.TRYWAIT P0, [R0+URZ], R3 ;  /* 0x00000003000075a7 */ /* 0x0022a400080011ff */
[----:B--2---:R-:W-:Y:S05]  /*8fd0*/  @!P0 NANOSLEEP.SYNCS 0x989680 ;  /* 0x009896800000895d */ /* 0x004fea0003900000 */
[----:B------:R-:W2:Y:S02]  /*8fe0*/  @!P0 SYNCS.PHASECHK.TRANS64 P0, [R0+URZ], R3 ;  /* 0x00000003000085a7 */ /* 0x000ea400080010ff */
[----:B--2---:R-:W-:Y:S05]  /*8ff0*/  @!P0 BRA `(.L_x_166) ;  /* 0xfffffffc00f08947 */ /* 0x004fea000383ffff */
[----:B------:R-:W-:Y:S05]  /*9000*/  BRA `(.L_x_167) ;  /* 0xffffffb400387947 */ /* 0x000fea000383ffff */
.L_x_81:
[----:B------:R-:W-:Y:S07]  /*9010*/  MOV R0, UR22 ;  /* 0x0000001600007c02 */ /* 0x000fee0008000f00 */
.L_x_168:
[----:B-1----:R1:W2:Y:S02]  /*9020*/  SYNCS.PHASECHK.TRANS64.TRYWAIT P0, [R0+URZ+0x140], R5 ;  /* 0x00014005000075a7 */ /* 0x0022a400080011ff */
[----:B--2---:R-:W-:Y:S05]  /*9030*/  @!P0 NANOSLEEP.SYNCS 0x989680 ;  /* 0x009896800000895d */ /* 0x004fea0003900000 */
[----:B------:R-:W2:Y:S02]  /*9040*/  @!P0 SYNCS.PHASECHK.TRANS64 P0, [R0+URZ+0x140], R5 ;  /* 0x00014005000085a7 */ /* 0x000ea400080010ff */
[----:B--2---:R-:W-:Y:S05]  /*9050*/  @!P0 BRA `(.L_x_168) ;  /* 0xfffffffc00f08947 */ /* 0x004fea000383ffff */
[----:B------:R-:W-:Y:S05]  /*9060*/  BRA `(.L_x_169) ;  /* 0xffffffb800807947 */ /* 0x000fea000383ffff */
.L_x_84:
[----:B------:R-:W-:Y:S07]  /*9070*/  MOV R0, UR22 ;  /* 0x0000001600007c02 */ /* 0x000fee0008000f00 */
.L_x_170:
[----:B-1----:R1:W2:Y:S02]  /*9080*/  SYNCS.PHASECHK.TRANS64.TRYWAIT P2, [R0+URZ+0x138], R11 ;  /* 0x0001380b000075a7 */ /* 0x0022a400080411ff */
[----:B--2---:R-:W-:Y:S05]  /*9090*/  @!P2 NANOSLEEP.SYNCS 0x989680 ;  /* 0x009896800000a95d */ /* 0x004fea0003900000 */
[----:B------:R-:W2:Y:S02]  /*90a0*/  @!P2 SYNCS.PHASECHK.TRANS64 P2, [R0+URZ+0x138], R11 ;  /* 0x0001380b0000a5a7 */ /* 0x000ea400080410ff */
[----:B--2---:R-:W-:Y:S05]  /*90b0*/  @!P2 BRA `(.L_x_170) ;  /* 0xfffffffc00f0a947 */ /* 0x004fea000383ffff */
[----:B------:R-:W-:Y:S05]  /*90c0*/  BRA `(.L_x_83) ;  /* 0xffffffbc00e47947 */ /* 0x000fea000383ffff */
.L_x_87:
[----:B------:R-:W-:Y:S07]  /*90d0*/  MOV R2, UR22 ;  /* 0x0000001600027c02 */ /* 0x000fee0008000f00 */
.L_x_171:
[----:B-1----:R1:W2:Y:S02]  /*90e0*/  SYNCS.PHASECHK.TRANS64.TRYWAIT P1, [R2+URZ+0x120], R9 ;  /* 0x00012009020075a7 */ /* 0x0022a400080211ff */
[----:B--2---:R-:W-:Y:S05]  /*90f0*/  @!P1 NANOSLEEP.SYNCS 0x989680 ;  /* 0x009896800000995d */ /* 0x004fea0003900000 */
[----:B------:R-:W2:Y:S02]  /*9100*/  @!P1 SYNCS.PHASECHK.TRANS64 P1, [R2+URZ+0x120], R9 ;  /* 0x00012009020095a7 */ /* 0x000ea400080210ff */
[----:B--2---:R-:W-:Y:S05]  /*9110*/  @!P1 BRA `(.L_x_171) ;  /* 0xfffffffc00f09947 */ /* 0x004fea000383ffff */
[----:B------:R-:W-:Y:S05]  /*9120*/  BRA `(.L_x_172) ;  /* 0xffffffc000987947 */ /* 0x000fea000383ffff */
.L_x_88:
[----:B------:R-:W-:Y:S07]  /*9130*/  MOV R0, UR22 ;  /* 0x0000001600007c02 */ /* 0x000fee0008000f00 */
.L_x_173:
[----:B-1----:R1:W2:Y:S02]  /*9140*/  SYNCS.PHASECHK.TRANS64.TRYWAIT P0, [R0+URZ+0x128], R9 ;  /* 0x00012809000075a7 */ /* 0x0022a400080011ff */
[----:B--2---:R-:W-:Y:S05]  /*9150*/  @!P0 NANOSLEEP.SYNCS 0x989680 ;  /* 0x009896800000895d */ /* 0x004fea0003900000 */
[----:B------:R-:W2:Y:S02]  /*9160*/  @!P0 SYNCS.PHASECHK.TRANS64 P0, [R0+URZ+0x128], R9 ;  /* 0x00012809000085a7 */ /* 0x000ea400080010ff */
[----:B--2---:R-:W-:Y:S05]  /*9170*/  @!P0 BRA `(.L_x_173) ;  /* 0xfffffffc00f08947 */ /* 0x004fea000383ffff */
[----:B------:R-:W-:Y:S05]  /*9180*/  BRA `(.L_x_174) ;  /* 0xffffffc000e07947 */ /* 0x000fea000383ffff */
.L_x_90:
[----:B------:R-:W-:-:S07]  /*9190*/  MOV R0, UR22 ;  /* 0x0000001600007c02 */ /* 0x000fce0008000f00 */
.L_x_175:
[----:B-1----:R1:W2:Y:S02]  /*91a0*/  SYNCS.PHASECHK.TRANS64.TRYWAIT P0, [R0+URZ+0x120], R3 ;  /* 0x00012003000075a7 */ /* 0x0022a400080011ff */
[----:B--2---:R-:W-:Y:S05]  /*91b0*/  @!P0 NANOSLEEP.SYNCS 0x989680 ;  /* 0x009896800000895d */ /* 0x004fea0003900000 */
[----:B------:R-:W2:Y:S02]  /*91c0*/  @!P0 SYNCS.PHASECHK.TRANS64 P0, [R0+URZ+0x120], R3 ;  /* 0x00012003000085a7 */ /* 0x000ea400080010ff */
[----:B--2---:R-:W-:Y:S05]  /*91d0*/  @!P0 BRA `(.L_x_175) ;  /* 0xfffffffc00f08947 */ /* 0x004fea000383ffff */
[----:B------:R-:W-:Y:S05]  /*91e0*/  BRA `(.L_x_176) ;  /* 0xffffffc4004c7947 */ /* 0x000fea000383ffff */
.L_x_92:
[----:B------:R-:W-:Y:S07]  /*91f0*/  MOV R0, UR49 ;  /* 0x0000003100007c02 */ /* 0x000fee0008000f00 */
.L_x_177:
[----:B-1----:R1:W2:Y:S02]  /*9200*/  SYNCS.PHASECHK.TRANS64.TRYWAIT P0, [R0+URZ+0x140], R3 ;  /* 0x00014003000075a7 */ /* 0x0022a400080011ff */
[----:B--2---:R-:W-:Y:S05]  /*9210*/  @!P0 NANOSLEEP.SYNCS 0x989680 ;  /* 0x009896800000895d */ /* 0x004fea0003900000 */
[----:B------:R-:W2:Y:S02]  /*9220*/  @!P0 SYNCS.PHASECHK.TRANS64 P0, [R0+URZ+0x140], R3 ;  /* 0x00014003000085a7 */ /* 0x000ea400080010ff */
[----:B--2---:R-:W-:Y:S05]  /*9230*/  @!P0 BRA `(.L_x_177) ;  /* 0xfffffffc00f08947 */ /* 0x004fea000383ffff */
[----:B------:R-:W-:Y:S05]  /*9240*/  BRA `(.L_x_178) ;  /* 0xffffffc800287947 */ /* 0x000fea000383ffff */
.L_x_103:
[----:B---3--:R3:W4:Y:S02]  /*9250*/  SYNCS.PHASECHK.TRANS64.TRYWAIT P1, [R0+URZ+0x110], R3 ;  /* 0x00011003000075a7 */ /* 0x00872400080211ff */
[----:B----4-:R-:W-:Y:S05]  /*9260*/  @!P1 NANOSLEEP.SYNCS 0x989680 ;  /* 0x009896800000995d */ /* 0x010fea0003900000 */
[----:B------:R-:W4:Y:S02]  /*9270*/  @!P1 SYNCS.PHASECHK.TRANS64 P1, [R0+URZ+0x110], R3 ;  /* 0x00011003000095a7 */ /* 0x000f2400080210ff */
[----:B----4-:R-:W-:Y:S05]  /*9280*/  @!P1 BRA `(.L_x_103) ;  /* 0xfffffffc00f09947 */ /* 0x010fea000383ffff */
[----:B------:R-:W-:Y:S05]  /*9290*/  BRA `(.L_x_102) ;  /* 0xffffffd800047947 */ /* 0x000fea000383ffff */
.L_x_105:
[----:B--2---:R2:W1:Y:S02]  /*92a0*/  SYNCS.PHASECHK.TRANS64.TRYWAIT P0, [R113+URZ+0x150], R4 ;  /* 0x00015004710075a7 */ /* 0x00446400080011ff */
[----:B-1----:R-:W-:Y:S05]  /*92b0*/  @!P0 NANOSLEEP.SYNCS 0x989680 ;  /* 0x009896800000895d */ /* 0x002fea0003900000 */
[----:B------:R-:W1:Y:S02]  /*92c0*/  @!P0 SYNCS.PHASECHK.TRANS64 P0, [R113+URZ+0x150], R4 ;  /* 0x00015004710085a7 */ /* 0x000e6400080010ff */
[----:B-1----:R-:W-:Y:S05]  /*92d0*/  @!P0 BRA `(.L_x_105) ;  /* 0xfffffffc00f08947 */ /* 0x002fea000383ffff */
[----:B------:R-:W-:Y:S05]  /*92e0*/  BRA `(.L_x_104) ;  /* 0xffffffd800547947 */ /* 0x000fea000383ffff */
.L_x_114:
[----:B---3--:R3:W4:Y:S02]  /*92f0*/  SYNCS.PHASECHK.TRANS64.TRYWAIT P0, [R121+URZ+0x110], R4 ;  /* 0x00011004790075a7 */ /* 0x00872400080011ff */
[----:B----4-:R-:W-:Y:S05]  /*9300*/  @!P0 NANOSLEEP.SYNCS 0x989680 ;  /* 0x009896800000895d */ /* 0x010fea0003900000 */
[----:B------:R-:W4:Y:S02]  /*9310*/  @!P0 SYNCS.PHASECHK.TRANS64 P0, [R121+URZ+0x110], R4 ;  /* 0x00011004790085a7 */ /* 0x000f2400080010ff */
[----:B----4-:R-:W-:Y:S05]  /*9320*/  @!P0 BRA `(.L_x_114) ;  /* 0xfffffffc00f08947 */ /* 0x010fea000383ffff */
[----:B------:R-:W-:Y:S05]  /*9330*/  BRA `(.L_x_113) ;  /* 0xffffffe4005c7947 */ /* 0x000fea000383ffff */
        .weak           $__internal_0_$__cuda_sm10x_tcgen05_guardrail_trap_col_being_dealloced_not_returned_by_alloc
        .type           $__internal_0_$__cuda_sm10x_tcgen05_guardrail_trap_col_being_dealloced_not_returned_by_alloc,@function
        .size           $__internal_0_$__cuda_sm10x_tcgen05_guardrail_trap_col_being_dealloced_not_returned_by_alloc,($__internal_1_$__cuda_sm10x_tcgen05_guardrail_trap_phase_invalid_during_alloc - $__internal_0_$__cuda_sm10x_tcgen05_guardrail_trap_col_being_dealloced_not_returned_by_alloc)
$__internal_0_$__cuda_sm10x_tcgen05_guardrail_trap_col_being_dealloced_not_returned_by_alloc:
[----:B------:R-:W-:Y:S05]  /*9340*/  BPT.TRAP 0x1 ;  /* 0x000000040000795c */ /* 0x000fea0000300000 */
[----:B------:R-:W-:-:S04]  /*9350*/  HFMA2 R3, -RZ, RZ, 0, 0 ;  /* 0x00000000ff037431 */ /* 0x000fc800000001ff */
[----:B------:R-:W-:Y:S05]  /*9360*/  RET.REL.NODEC R2 `(_ZN7cutlass13device_kernelINS_4conv6kernel13ConvUniversalINS1_16ConvProblemShapeILNS1_8OperatorE0ELi3EEENS1_10collective14CollectiveConvINS1_47MainloopSm100TmaUmmaWarpSpecializedImplicitGemmILS5_0ELi17ELi3ELi1ELi2EN4cute5tupleIJNSA_1CILi2EEENSC_ILi1EEESE_EEEEENSB_IJNSC_ILi64EEENSC_ILi128EEENSB_IJSH_EEEEEENS_12float_e4m3_tESL_NSA_8TiledMMAINSA_8MMA_AtomIJNSA_10MMA_TraitsINSA_19SM100_MMA_F8F6F4_SSEJSL_SL_fSH_SI_NSA_17integral_constantINSA_4UMMA5MajorELSS_0EEEST_NSQ_INSR_7ScaleInELSU_0EEESV_EEEEEENSA_6LayoutINSB_IJSE_SE_SE_EEENSB_IJNSC_ILi0EEES10_S10_EEEEENSB_IJNSA_10UnderscoreES13_S13_EEEEENS7_6detail27Sm100ImplicitGemmTileTraitsINSA_20SM90_TMA_LOAD_IM2COLENSA_14ComposedLayoutINSA_7SwizzleILi2ELi4ELi3EEENSA_18smem_ptr_flag_bitsILi8EEENSY_INSB_IJNSC_ILi8EEESH_EEENSB_IJSH_SE_EEEEEEEvEENS17_INSA_23SM90_TMA_LOAD_MULTICASTES1I_vEEEENS_8epilogue10collective18CollectiveEpilogueINS1N_23Sm100TmaWarpSpecializedILi2ELi2ELi32ELb0ELb0EEEJSK_NSB_IJNSY_ISH_SE_EES1S_EEESL_NSB_IJNSB_IJllllEEESE_S10_EEESL_S1V_NS1N_6fusion15FusionCallbacksIS1R_NS1W_17LinearCombinationISL_fSL_fLNS_15FloatRoundStyleE2EEESK_S1T_JEEENSA_5SM1004TMEM4LOAD26SM100_TMEM_LOAD_16dp32b32xES18_S1I_NSA_39AutoVectorizingCopyWithAssumedAlignmentILi128EEENSA_21SM90_TMA_STORE_IM2COLES1I_S27_S27_EEEvvEEEEvNT_6ParamsE) ;  /* 0xffffff6c02247950 */ /* 0x000fea0003c3ffff */
        .weak           $__internal_1_$__cuda_sm10x_tcgen05_guardrail_trap_phase_invalid_during_alloc
        .type           $__internal_1_$__cuda_sm10x_tcgen05_guardrail_trap_phase_invalid_during_alloc,@function
        .size           $__internal_1_$__cuda_sm10x_tcgen05_guardrail_trap_phase_invalid_during_alloc,($__internal_2_$__cuda_sm10x_tcgen05_guardrail_trap_unallocated_columns_being_dealloced - $__internal_1_$__cuda_sm10x_tcgen05_guardrail_trap_phase_invalid_during_alloc)
$__internal_1_$__cuda_sm10x_tcgen05_guardrail_trap_phase_invalid_during_alloc:
[----:B------:R-:W-:Y:S05]  /*9370*/  BPT.TRAP 0x1 ;  /* 0x000000040000795c */ /* 0x000fea0000300000 */
[----:B------:R-:W-:-:S04]  /*9380*/  MOV R3, 0x0 ;  /* 0x0000000000037802 */ /* 0x000fc80000000f00 */
[----:B------:R-:W-:Y:S05]  /*9390*/  RET.REL.NODEC R2 `(_ZN7cutlass13device_kernelINS_4conv6kernel13ConvUniversalINS1_16ConvProblemShapeILNS1_8OperatorE0ELi3EEENS1_10collective14CollectiveConvINS1_47MainloopSm100TmaUmmaWarpSpecializedImplicitGemmILS5_0ELi17ELi3ELi1ELi2EN4cute5tupleIJNSA_1CILi2EEENSC_ILi1EEESE_EEEEENSB_IJNSC_ILi64EEENSC_ILi128EEENSB_IJSH_EEEEEENS_12float_e4m3_tESL_NSA_8TiledMMAINSA_8MMA_AtomIJNSA_10MMA_TraitsINSA_19SM100_MMA_F8F6F4_SSEJSL_SL_fSH_SI_NSA_17integral_constantINSA_4UMMA5MajorELSS_0EEEST_NSQ_INSR_7ScaleInELSU_0EEESV_EEEEEENSA_6LayoutINSB_IJSE_SE_SE_EEENSB_IJNSC_ILi0EEES10_S10_EEEEENSB_IJNSA_10UnderscoreES13_S13_EEEEENS7_6detail27Sm100ImplicitGemmTileTraitsINSA_20SM90_TMA_LOAD_IM2COLENSA_14ComposedLayoutINSA_7SwizzleILi2ELi4ELi3EEENSA_18smem_ptr_flag_bitsILi8EEENSY_INSB_IJNSC_ILi8EEESH_EEENSB_IJSH_SE_EEEEEEEvEENS17_INSA_23SM90_TMA_LOAD_MULTICASTES1I_vEEEENS_8epilogue10collective18CollectiveEpilogueINS1N_23Sm100TmaWarpSpecializedILi2ELi2ELi32ELb0ELb0EEEJSK_NSB_IJNSY_ISH_SE_EES1S_EEESL_NSB_IJNSB_IJllllEEESE_S10_EEESL_S1V_NS1N_6fusion15FusionCallbacksIS1R_NS1W_17LinearCombinationISL_fSL_fLNS_15FloatRoundStyleE2EEESK_S1T_JEEENSA_5SM1004TMEM4LOAD26SM100_TMEM_LOAD_16dp32b32xES18_S1I_NSA_39AutoVectorizingCopyWithAssumedAlignmentILi128EEENSA_21SM90_TMA_STORE_IM2COLES1I_S27_S27_EEEvvEEEEvNT_6ParamsE) ;  /* 0xffffff6c02187950 */ /* 0x000fea0003c3ffff */
        .weak           $__internal_2_$__cuda_sm10x_tcgen05_guardrail_trap_unallocated_columns_being_dealloced
        .type           $__internal_2_$__cuda_sm10x_tcgen05_guardrail_trap_unallocated_columns_being_dealloced,@function
        .size           $__internal_2_$__cuda_sm10x_tcgen05_guardrail_trap_unallocated_columns_being_dealloced,(.L_x_180 - $__internal_2_$__cuda_sm10x_tcgen05_guardrail_trap_unallocated_columns_being_dealloced)
$__internal_2_$__cuda_sm10x_tcgen05_guardrail_trap_unallocated_columns_being_dealloced:
[----:B------:R-:W-:Y:S05]  /*93a0*/  BPT.TRAP 0x1 ;  /* 0x000000040000795c */ /* 0x000fea0000300000 */
[----:B------:R-:W-:-:S04]  /*93b0*/  HFMA2 R3, -RZ, RZ, 0, 0 ;  /* 0x00000000ff037431 */ /* 0x000fc800000001ff */
[----:B------:R-:W-:Y:S05]  /*93c0*/  RET.REL.NODEC R2 `(_ZN7cutlass13device_kernelINS_4conv6kernel13ConvUniversalINS1_16ConvProblemShapeILNS1_8OperatorE0ELi3EEENS1_10collective14CollectiveConvINS1_47MainloopSm100TmaUmmaWarpSpecializedImplicitGemmILS5_0ELi17ELi3ELi1ELi2EN4cute5tupleIJNSA_1CILi2EEENSC_ILi1EEESE_EEEEENSB_IJNSC_ILi64EEENSC_ILi128EEENSB_IJSH_EEEEEENS_12float_e4m3_tESL_NSA_8TiledMMAINSA_8MMA_AtomIJNSA_10MMA_TraitsINSA_19SM100_MMA_F8F6F4_SSEJSL_SL_fSH_SI_NSA_17integral_constantINSA_4UMMA5MajorELSS_0EEEST_NSQ_INSR_7ScaleInELSU_0EEESV_EEEEEENSA_6LayoutINSB_IJSE_SE_SE_EEENSB_IJNSC_ILi0EEES10_S10_EEEEENSB_IJNSA_10UnderscoreES13_S13_EEEEENS7_6detail27Sm100ImplicitGemmTileTraitsINSA_20SM90_TMA_LOAD_IM2COLENSA_14ComposedLayoutINSA_7SwizzleILi2ELi4ELi3EEENSA_18smem_ptr_flag_bitsILi8EEENSY_INSB_IJNSC_ILi8EEESH_EEENSB_IJSH_SE_EEEEEEEvEENS17_INSA_23SM90_TMA_LOAD_MULTICASTES1I_vEEEENS_8epilogue10collective18CollectiveEpilogueINS1N_23Sm100TmaWarpSpecializedILi2ELi2ELi32ELb0ELb0EEEJSK_NSB_IJNSY_ISH_SE_EES1S_EEESL_NSB_IJNSB_IJllllEEESE_S10_EEESL_S1V_NS1N_6fusion15FusionCallbacksIS1R_NS1W_17LinearCombinationISL_fSL_fLNS_15FloatRoundStyleE2EEESK_S1T_JEEENSA_5SM1004TMEM4LOAD26SM100_TMEM_LOAD_16dp32b32xES18_S1I_NSA_39AutoVectorizingCopyWithAssumedAlignmentILi128EEENSA_21SM90_TMA_STORE_IM2COLES1I_S27_S27_EEEvvEEEEvNT_6ParamsE) ;  /* 0xffffff6c020c7950 */ /* 0x000fea0003c3ffff */
.L_x_179:
[----:B------:R-:W-:-:S00]  /*93d0*/  BRA `(.L_x_179) ;  /* 0xfffffffc00fc7947 */ /* 0x000fc0000383ffff */
[----:B------:R-:W-:-:S00]  /*93e0*/  NOP ;  /* 0x0000000000007918 */ /* 0x000fc00000000000 */
        /* <DEDUP_REMOVED lines=9> */
.L_x_180:


//--------------------- .nv.global.init           --------------------------
	.section	.nv.global.init,"aw",@progbits
.nv.global.init:
	.type		$str$29,@object
	.size		$str$29,($str$30 - $str$29)
$str$29:
        /*0000*/ 	.byte	0x28, 0x61, 0x64, 0x64, 0x72, 0x65, 0x73, 0x73, 0x20, 0x26, 0x20, 0x6d, 0x61, 0x73, 0x6b, 0x29
        /*0010*/ 	.byte	0x20, 0x3d, 0x3d, 0x20, 0x30, 0x00
	.type		$str$30,@object
	.size		$str$30,($str$28 - $str$30)
$str$30:
        /*0016*/ 	.byte	0x2f, 0x74, 0x6d, 0x70, 0x2f, 0x63, 0x75, 0x74, 0x6c, 0x61, 0x73, 0x73, 0x5f, 0x73, 0x77, 0x65
        /*0026*/ 	.byte	0x65, 0x70, 0x5f, 0x73, 0x72, 0x63, 0x2f, 0x69, 0x6e, 0x63, 0x6c, 0x75, 0x64, 0x65, 0x2f, 0x63
        /*0036*/ 	.byte	0x75, 0x74, 0x65, 0x2f, 0x70, 0x6f, 0x69, 0x6e, 0x74, 0x65, 0x72, 0x5f, 0x66, 0x6c, 0x61, 0x67
        /*0046*/ 	.byte	0x67, 0x65, 0x64, 0x2e, 0x68, 0x70, 0x70, 0x00
	.type		$str$28,@object
	.size		$str$28,($str$27 - $str$28)
$str$28:
        /*004e*/ 	.byte	0x2f, 0x74, 0x6d, 0x70, 0x2f, 0x63, 0x75, 0x74, 0x6c, 0x61, 0x73, 0x73, 0x5f, 0x73, 0x77, 0x65
        /*005e*/ 	.byte	0x65, 0x70, 0x5f, 0x73, 0x72, 0x63, 0x2f, 0x69, 0x6e, 0x63, 0x6c, 0x75, 0x64, 0x65, 0x2f, 0x63
        /*006e*/ 	.byte	0x75, 0x74, 0x65, 0x2f, 0x61, 0x74, 0x6f, 0x6d, 0x2f, 0x63, 0x6f, 0x70, 0x79, 0x5f, 0x74, 0x72
        /*007e*/ 	.byte	0x61, 0x69, 0x74, 0x73, 0x5f, 0x73, 0x6d, 0x31, 0x30, 0x30, 0x2e, 0x68, 0x70, 0x70, 0x00
	.type		$str$27,@object
	.size		$str$27,(__unnamed_1 - $str$27)
$str$27:
        /*008d*/ 	.byte	0x28, 0x28, 0x75, 0x69, 0x6e, 0x74, 0x33, 0x32, 0x5f, 0x74, 0x28, 0x74, 0x68, 0x72, 0x65, 0x61
        /*009d*/ 	.byte	0x64, 0x49, 0x64, 0x78, 0x2e, 0x78, 0x29, 0x20, 0x2f, 0x20, 0x33, 0x32, 0x29, 0x20, 0x25, 0x20
        /*00ad*/ 	.byte	0x34, 0x29, 0x20, 0x3d, 0x3d, 0x20, 0x28, 0x28, 0x28, 0x74, 0x6d, 0x65, 0x6d, 0x5f, 0x61, 0x64
        /*00bd*/ 	.byte	0x64, 0x72, 0x20, 0x3e, 0x3e, 0x20, 0x31, 0x36, 0x29, 0x20, 0x2f, 0x20, 0x33, 0x32, 0x29, 0x20
        /*00cd*/ 	.byte	0x25, 0x20, 0x34, 0x29, 0x00
	.type		__unnamed_1,@object
	.size		__unnamed_1,(__unnamed_2 - __unnamed_1)
__unnamed_1:
        /*00d2*/ 	.byte	0x61, 0x75, 0x74, 0x6f, 0x20, 0x63, 0x75, 0x74, 0x65, 0x3a, 0x3a, 0x61, 0x73, 0x5f, 0x70, 0x6f
        /* <DEDUP_REMOVED lines=24> */
        /*0262*/ 	.byte	0x3c, 0x34, 0x30, 0x39, 0x36, 0x3e, 0x3e, 0x3e, 0x3e, 0x5d, 0x00
	.type		__unnamed_2,@object
	.size		__unnamed_2,(.L_2 - __unnamed_2)
__unnamed_2:
        /* <DEDUP_REMOVED lines=40> */
        /*04ed*/ 	.byte	0x74, 0x65, 0x3a, 0x3a, 0x43, 0x3c, 0x30, 0x3e, 0x3e, 0x3e, 0x3e, 0x5d, 0x00
.L_2:


//--------------------- .nv.shared._ZN7cutlass13device_kernelINS_4conv6kernel13ConvUniversalINS1_16ConvProblemShapeILNS1_8OperatorE0ELi3EEENS1_10collective14CollectiveConvINS1_47MainloopSm100TmaUmmaWarpSpecializedImplicitGemmILS5_0ELi17ELi3ELi1ELi2EN4cute5tupleIJNSA_1CILi2EEENSC_ILi1EEESE_EEEEENSB_IJNSC_ILi64EEENSC_ILi128EEENSB_IJSH_EEEEEENS_12float_e4m3_tESL_NSA_8TiledMMAINSA_8MMA_AtomIJNSA_10MMA_TraitsINSA_19SM100_MMA_F8F6F4_SSEJSL_SL_fSH_SI_NSA_17integral_constantINSA_4UMMA5MajorELSS_0EEEST_NSQ_INSR_7ScaleInELSU_0EEESV_EEEEEENSA_6LayoutINSB_IJSE_SE_SE_EEENSB_IJNSC_ILi0EEES10_S10_EEEEENSB_IJNSA_10UnderscoreES13_S13_EEEEENS7_6detail27Sm100ImplicitGemmTileTraitsINSA_20SM90_TMA_LOAD_IM2COLENSA_14ComposedLayoutINSA_7SwizzleILi2ELi4ELi3EEENSA_18smem_ptr_flag_bitsILi8EEENSY_INSB_IJNSC_ILi8EEESH_EEENSB_IJSH_SE_EEEEEEEvEENS17_INSA_23SM90_TMA_LOAD_MULTICASTES1I_vEEEENS_8epilogue10collective18CollectiveEpilogueINS1N_23Sm100TmaWarpSpecializedILi2ELi2ELi32ELb0ELb0EEEJSK_NSB_IJNSY_ISH_SE_EES1S_EEESL_NSB_IJNSB_IJllllEEESE_S10_EEESL_S1V_NS1N_6fusion15FusionCallbacksIS1R_NS1W_17LinearCombinationISL_fSL_fLNS_15FloatRoundStyleE2EEESK_S1T_JEEENSA_5SM1004TMEM4LOAD26SM100_TMEM_LOAD_16dp32b32xES18_S1I_NSA_39AutoVectorizingCopyWithAssumedAlignmentILi128EEENSA_21SM90_TMA_STORE_IM2COLES1I_S27_S27_EEEvvEEEEvNT_6ParamsE --------------------------
	.section	.nv.shared._ZN7cutlass13device_kernelINS_4conv6kernel13ConvUniversalINS1_16ConvProblemShapeILNS1_8OperatorE0ELi3EEENS1_10collective14CollectiveConvINS1_47MainloopSm100TmaUmmaWarpSpecializedImplicitGemmILS5_0ELi17ELi3ELi1ELi2EN4cute5tupleIJNSA_1CILi2EEENSC_ILi1EEESE_EEEEENSB_IJNSC_ILi64EEENSC_ILi128EEENSB_IJSH_EEEEEENS_12float_e4m3_tESL_NSA_8TiledMMAINSA_8MMA_AtomIJNSA_10MMA_TraitsINSA_19SM100_MMA_F8F6F4_SSEJSL_SL_fSH_SI_NSA_17integral_constantINSA_4UMMA5MajorELSS_0EEEST_NSQ_INSR_7ScaleInELSU_0EEESV_EEEEEENSA_6LayoutINSB_IJSE_SE_SE_EEENSB_IJNSC_ILi0EEES10_S10_EEEEENSB_IJNSA_10UnderscoreES13_S13_EEEEENS7_6detail27Sm100ImplicitGemmTileTraitsINSA_20SM90_TMA_LOAD_IM2COLENSA_14ComposedLayoutINSA_7SwizzleILi2ELi4ELi3EEENSA_18smem_ptr_flag_bitsILi8EEENSY_INSB_IJNSC_ILi8EEESH_EEENSB_IJSH_SE_EEEEEEEvEENS17_INSA_23SM90_TMA_LOAD_MULTICASTES1I_vEEEENS_8epilogue10collective18CollectiveEpilogueINS1N_23Sm100TmaWarpSpecializedILi2ELi2ELi32ELb0ELb0EEEJSK_NSB_IJNSY_ISH_SE_EES1S_EEESL_NSB_IJNSB_IJllllEEESE_S10_EEESL_S1V_NS1N_6fusion15FusionCallbacksIS1R_NS1W_17LinearCombinationISL_fSL_fLNS_15FloatRoundStyleE2EEESK_S1T_JEEENSA_5SM1004TMEM4LOAD26SM100_TMEM_LOAD_16dp32b32xES18_S1I_NSA_39AutoVectorizingCopyWithAssumedAlignmentILi128EEENSA_21SM90_TMA_STORE_IM2COLES1I_S27_S27_EEEvvEEEEvNT_6ParamsE,"aw",@nobits
	.sectionflags	@""
	.align	16
	.zero		1024


//--------------------- .nv.shared.reserved.0     --------------------------
	.section	.nv.shared.reserved.0,"aw",@nobits
	.weak		__nv_reservedSMEM_offset_0_alias
	.size		__nv_reservedSMEM_offset_0_alias, 0, 64
	.other		__nv_reservedSMEM_offset_0_alias,@"STO_CUDA_RESERVED_SHARED STV_DEFAULT"
__nv_reservedSMEM_offset_0_alias:
	.zero		0
.nv.shared.reserved.0:
	.zero		64
	.weak		__nv_reservedSMEM_tcgen05_partition
	.type		__nv_reservedSMEM_tcgen05_partition,@object
	.size		__nv_reservedSMEM_tcgen05_partition,(.L_0 - __nv_reservedSMEM_tcgen05_partition)
__nv_reservedSMEM_tcgen05_partition:
	.zero		32
.L_0:


//--------------------- .nv.global                --------------------------
	.section	.nv.global,"aw",@nobits
.nv.global:
	.type		_ZN39_INTERNAL_325c1151_4_k_cu_283e6263_41724cute1_E,@object
	.size		_ZN39_INTERNAL_325c1151_4_k_cu_283e6263_41724cute1_E,(_ZN39_INTERNAL_325c1151_4_k_cu_283e6263_41724cuda3std3__45__cpo6cbeginE - _ZN39_INTERNAL_325c1151_4_k_cu_283e6263_41724cute1_E)
_ZN39_INTERNAL_325c1151_4_k_cu_283e6263_41724cute1_E:
	.zero		1
	.type		_ZN39_INTERNAL_325c1151_4_k_cu_283e6263_41724cuda3std3__45__cpo6cbeginE,@object
	.size		_ZN39_INTERNAL_325c1151_4_k_cu_283e6263_41724cuda3std3__45__cpo6cbeginE,(_ZN39_INTERNAL_325c1151_4_k_cu_283e6263_41724cuda3std3__48in_placeE - _ZN39_INTERNAL_325c1151_4_k_cu_283e6263_41724cuda3std3__45__cpo6cbeginE)
_ZN39_INTERNAL_325c1151_4_k_cu_283e6263_41724cuda3std3__45__cpo6cbeginE:
	.zero		1
	.type		_ZN39_INTERNAL_325c1151_4_k_cu_283e6263_41724cuda3std3__48in_placeE,@object
	.size		_ZN39_INTERNAL_325c1151_4_k_cu_283e6263_41724cuda3std3__48in_placeE,(_ZN39_INTERNAL_325c1151_4_k_cu_283e6263_41724cuda3std6ranges3__45__cpo9iter_moveE - _ZN39_INTERNAL_325c1151_4_k_cu_283e6263_41724cuda3std3__48in_placeE)
_ZN39_INTERNAL_325c1151_4_k_cu_283e6263_41724cuda3std3__48in_placeE:
	.zero		1
	.type		_ZN39_INTERNAL_325c1151_4_k_cu_283e6263_41724cuda3std6ranges3__45__cpo9iter_moveE,@object
	.size		_ZN39_INTERNAL_325c1151_4_k_cu_283e6263_41724cuda3std6ranges3__45__cpo9iter_moveE,(_ZN39_INTERNAL_325c1151_4_k_cu_283e6263_41724cuda3std3__45__cpo5beginE - _ZN39_INTERNAL_325c1151_4_k_cu_283e6263_41724cuda3std6ranges3__45__cpo9iter_moveE)
_ZN39_INTERNAL_325c1151_4_k_cu_283e6263_41724cuda3std6ranges3__45__cpo9iter_moveE:
	.zero		1
	.type		_ZN39_INTERNAL_325c1151_4_k_cu_283e6263_41724cuda3std3__45__cpo5beginE,@object
	.size		_ZN39_INTERNAL_325c1151_4_k_cu_283e6263_41724cuda3std3__45__cpo5beginE,(_ZN39_INTERNAL_325c1151_4_k_cu_283e6263_41724cuda3std3__441_GLOBAL__N__325c1151_4_k_cu_283e6263_41726ignoreE - _ZN39_INTERNAL_325c1151_4_k_cu_283e6263_41724cuda3std3__45__cpo5beginE)
_ZN39_INTERNAL_325c1151_4_k_cu_283e6263_41724cuda3std3__45__cpo5beginE:
	.zero		1
	.type		_ZN39_INTERNAL_325c1151_4_k_cu_283e6263_41724cuda3std3__441_GLOBAL__N__325c1151_4_k_cu_283e6263_41726ignoreE,@object
	.size		_ZN39_INTERNAL_325c1151_4_k_cu_283e6263_41724cuda3std3__441_GLOBAL__N__325c1151_4_k_cu_283e6263_41726ignoreE,(_ZN39_INTERNAL_325c1151_4_k_cu_283e6263_41724cute7productE - _ZN39_INTERNAL_325c1151_4_k_cu_283e6263_41724cuda3std3__441_GLOBAL__N__325c1151_4_k_cu_283e6263_41726ignoreE)
_ZN39_INTERNAL_325c1151_4_k_cu_283e6263_41724cuda3std3__441_GLOBAL__N__325c1151_4_k_cu_283e6263_41726ignoreE:
	.zero		1
	.type		_ZN39_INTERNAL_325c1151_4_k_cu_283e6263_41724cute7productE,@object
	.size		_ZN39_INTERNAL_325c1151_4_k_cu_283e6263_41724cute7productE,(_ZN39_INTERNAL_325c1151_4_k_cu_283e6263_41724cuda3std3__45__cpo3endE - _ZN39_INTERNAL_325c1151_4_k_cu_283e6263_41724cute7productE)
_ZN39_INTERNAL_325c1151_4_k_cu_283e6263_41724cute7productE:
	.zero		1
	.type		_ZN39_INTERNAL_325c1151_4_k_cu_283e6263_41724cuda3std3__45__cpo3endE,@object
	.size		_ZN39_INTERNAL_325c1151_4_k_cu_283e6263_41724cuda3std3__45__cpo3endE,(_ZN39_INTERNAL_325c1151_4_k_cu_283e6263_41724cuda3std3__419piecewise_constructE - _ZN39_INTERNAL_325c1151_4_k_cu_283e6263_41724cuda3std3__45__cpo3endE)
_ZN39_INTERNAL_325c1151_4_k_cu_283e6263_41724cuda3std3__45__cpo3endE:
	.zero		1
	.type		_ZN39_INTERNAL_325c1151_4_k_cu_283e6263_41724cuda3std3__419piecewise_constructE,@object
	.size		_ZN39_INTERNAL_325c1151_4_k_cu_283e6263_41724cuda3std3__419piecewise_constructE,(_ZN39_INTERNAL_325c1151_4_k_cu_283e6263_41724cuda3std3__45__cpo4cendE - _ZN39_INTERNAL_325c1151_4_k_cu_283e6263_41724cuda3std3__419piecewise_constructE)
_ZN39_INTERNAL_325c1151_4_k_cu_283e6263_41724cuda3std3__419piecewise_constructE:
	.zero		1
	.type		_ZN39_INTERNAL_325c1151_4_k_cu_283e6263_41724cuda3std3__45__cpo4cendE,@object
	.size		_ZN39_INTERNAL_325c1151_4_k_cu_283e6263_41724cuda3std3__45__cpo4cendE,(_ZN39_INTERNAL_325c1151_4_k_cu_283e6263_41724cuda3std6ranges3__45__cpo4swapE - _ZN39_INTERNAL_325c1151_4_k_cu_283e6263_41724cuda3std3__45__cpo4cendE)
_ZN39_INTERNAL_325c1151_4_k_cu_283e6263_41724cuda3std3__45__cpo4cendE:
	.zero		1
	.type		_ZN39_INTERNAL_325c1151_4_k_cu_283e6263_41724cuda3std6ranges3__45__cpo4swapE,@object
	.size		_ZN39_INTERNAL_325c1151_4_k_cu_283e6263_41724cuda3std6ranges3__45__cpo4swapE,(.L_10 - _ZN39_INTERNAL_325c1151_4_k_cu_283e6263_41724cuda3std6ranges3__45__cpo4swapE)
_ZN39_INTERNAL_325c1151_4_k_cu_283e6263_41724cuda3std6ranges3__45__cpo4swapE:
	.zero		1
.L_10:


//--------------------- .nv.constant0._ZN7cutlass13device_kernelINS_4conv6kernel13ConvUniversalINS1_16ConvProblemShapeILNS1_8OperatorE0ELi3EEENS1_10collective14CollectiveConvINS1_47MainloopSm100TmaUmmaWarpSpecializedImplicitGemmILS5_0ELi17ELi3ELi1ELi2EN4cute5tupleIJNSA_1CILi2EEENSC_ILi1EEESE_EEEEENSB_IJNSC_ILi64EEENSC_ILi128EEENSB_IJSH_EEEEEENS_12float_e4m3_tESL_NSA_8TiledMMAINSA_8MMA_AtomIJNSA_10MMA_TraitsINSA_19SM100_MMA_F8F6F4_SSEJSL_SL_fSH_SI_NSA_17integral_constantINSA_4UMMA5MajorELSS_0EEEST_NSQ_INSR_7ScaleInELSU_0EEESV_EEEEEENSA_6LayoutINSB_IJSE_SE_SE_EEENSB_IJNSC_ILi0EEES10_S10_EEEEENSB_IJNSA_10UnderscoreES13_S13_EEEEENS7_6detail27Sm100ImplicitGemmTileTraitsINSA_20SM90_TMA_LOAD_IM2COLENSA_14ComposedLayoutINSA_7SwizzleILi2ELi4ELi3EEENSA_18smem_ptr_flag_bitsILi8EEENSY_INSB_IJNSC_ILi8EEESH_EEENSB_IJSH_SE_EEEEEEEvEENS17_INSA_23SM90_TMA_LOAD_MULTICASTES1I_vEEEENS_8epilogue10collective18CollectiveEpilogueINS1N_23Sm100TmaWarpSpecializedILi2ELi2ELi32ELb0ELb0EEEJSK_NSB_IJNSY_ISH_SE_EES1S_EEESL_NSB_IJNSB_IJllllEEESE_S10_EEESL_S1V_NS1N_6fusion15FusionCallbacksIS1R_NS1W_17LinearCombinationISL_fSL_fLNS_15FloatRoundStyleE2EEESK_S1T_JEEENSA_5SM1004TMEM4LOAD26SM100_TMEM_LOAD_16dp32b32xES18_S1I_NSA_39AutoVectorizingCopyWithAssumedAlignmentILi128EEENSA_21SM90_TMA_STORE_IM2COLES1I_S27_S27_EEEvvEEEEvNT_6ParamsE --------------------------
	.section	.nv.constant0._ZN7cutlass13device_kernelINS_4conv6kernel13ConvUniversalINS1_16ConvProblemShapeILNS1_8OperatorE0ELi3EEENS1_10collective14CollectiveConvINS1_47MainloopSm100TmaUmmaWarpSpecializedImplicitGemmILS5_0ELi17ELi3ELi1ELi2EN4cute5tupleIJNSA_1CILi2EEENSC_ILi1EEESE_EEEEENSB_IJNSC_ILi64EEENSC_ILi128EEENSB_IJSH_EEEEEENS_12float_e4m3_tESL_NSA_8TiledMMAINSA_8MMA_AtomIJNSA_10MMA_TraitsINSA_19SM100_MMA_F8F6F4_SSEJSL_SL_fSH_SI_NSA_17integral_constantINSA_4UMMA5MajorELSS_0EEEST_NSQ_INSR_7ScaleInELSU_0EEESV_EEEEEENSA_6LayoutINSB_IJSE_SE_SE_EEENSB_IJNSC_ILi0EEES10_S10_EEEEENSB_IJNSA_10UnderscoreES13_S13_EEEEENS7_6detail27Sm100ImplicitGemmTileTraitsINSA_20SM90_TMA_LOAD_IM2COLENSA_14ComposedLayoutINSA_7SwizzleILi2ELi4ELi3EEENSA_18smem_ptr_flag_bitsILi8EEENSY_INSB_IJNSC_ILi8EEESH_EEENSB_IJSH_SE_EEEEEEEvEENS17_INSA_23SM90_TMA_LOAD_MULTICASTES1I_vEEEENS_8epilogue10collective18CollectiveEpilogueINS1N_23Sm100TmaWarpSpecializedILi2ELi2ELi32ELb0ELb0EEEJSK_NSB_IJNSY_ISH_SE_EES1S_EEESL_NSB_IJNSB_IJllllEEESE_S10_EEESL_S1V_NS1N_6fusion15FusionCallbacksIS1R_NS1W_17LinearCombinationISL_fSL_fLNS_15FloatRoundStyleE2EEESK_S1T_JEEENSA_5SM1004TMEM4LOAD26SM100_TMEM_LOAD_16dp32b32xES18_S1I_NSA_39AutoVectorizingCopyWithAssumedAlignmentILi128EEENSA_21SM90_TMA_STORE_IM2COLES1I_S27_S27_EEEvvEEEEvNT_6ParamsE,"a",@progbits
	.sectionflags	@""
	.align	4
.nv.constant0._ZN7cutlass13device_kernelINS_4conv6kernel13ConvUniversalINS1_16ConvProblemShapeILNS1_8OperatorE0ELi3EEENS1_10collective14CollectiveConvINS1_47MainloopSm100TmaUmmaWarpSpecializedImplicitGemmILS5_0ELi17ELi3ELi1ELi2EN4cute5tupleIJNSA_1CILi2EEENSC_ILi1EEESE_EEEEENSB_IJNSC_ILi64EEENSC_ILi128EEENSB_IJSH_EEEEEENS_12float_e4m3_tESL_NSA_8TiledMMAINSA_8MMA_AtomIJNSA_10MMA_TraitsINSA_19SM100_MMA_F8F6F4_SSEJSL_SL_fSH_SI_NSA_17integral_constantINSA_4UMMA5MajorELSS_0EEEST_NSQ_INSR_7ScaleInELSU_0EEESV_EEEEEENSA_6LayoutINSB_IJSE_SE_SE_EEENSB_IJNSC_ILi0EEES10_S10_EEEEENSB_IJNSA_10UnderscoreES13_S13_EEEEENS7_6detail27Sm100ImplicitGemmTileTraitsINSA_20SM90_TMA_LOAD_IM2COLENSA_14ComposedLayoutINSA_7SwizzleILi2ELi4ELi3EEENSA_18smem_ptr_flag_bitsILi8EEENSY_INSB_IJNSC_ILi8EEESH_EEENSB_IJSH_SE_EEEEEEEvEENS17_INSA_23SM90_TMA_LOAD_MULTICASTES1I_vEEEENS_8epilogue10collective18CollectiveEpilogueINS1N_23Sm100TmaWarpSpecializedILi2ELi2ELi32ELb0ELb0EEEJSK_NSB_IJNSY_ISH_SE_EES1S_EEESL_NSB_IJNSB_IJllllEEESE_S10_EEESL_S1V_NS1N_6fusion15FusionCallbacksIS1R_NS1W_17LinearCombinationISL_fSL_fLNS_15FloatRoundStyleE2EEESK_S1T_JEEENSA_5SM1004TMEM4LOAD26SM100_TMEM_LOAD_16dp32b32xES18_S1I_NSA_39AutoVectorizingCopyWithAssumedAlignmentILi128EEENSA_21SM90_TMA_STORE_IM2COLES1I_S27_S27_EEEvvEEEEvNT_6ParamsE:
	.zero		3200


//--------------------- SYMBOLS --------------------------

	.type		.nv.reservedSmem.offset0,@object
	.size		.nv.reservedSmem.offset0,0x4
	.type		.nv.reservedSmem.cap,@object
	.size		.nv.reservedSmem.cap,0x4
	.type		__assertfail,@function
